//
// Generated by NVIDIA NVVM Compiler
//
// Compiler Build ID: CL-36424714
// Cuda compilation tools, release 13.0, V13.0.88
// Based on NVVM 20.0.0
//

.version 9.0
.target sm_100
.address_size 64

	// .globl	_Z8initMeshPfS_ffi
.global .align 4 .b8 __cudart_i2opi_f[24] = {65, 144, 67, 60, 153, 149, 98, 219, 192, 221, 52, 245, 209, 87, 39, 252, 41, 21, 68, 78, 110, 131, 249, 162};

.visible .entry _Z8initMeshPfS_ffi(
	.param .u64 .ptr .align 1 _Z8initMeshPfS_ffi_param_0,
	.param .u64 .ptr .align 1 _Z8initMeshPfS_ffi_param_1,
	.param .f32 _Z8initMeshPfS_ffi_param_2,
	.param .f32 _Z8initMeshPfS_ffi_param_3,
	.param .u32 _Z8initMeshPfS_ffi_param_4
)
{
	.reg .pred 	%p<2>;
	.reg .b32 	%r<6>;
	.reg .b32 	%f<5>;
	.reg .b64 	%rd<5>;

	ld.param.u64 	%rd1, [_Z8initMeshPfS_ffi_param_0];
	ld.param.f32 	%f1, [_Z8initMeshPfS_ffi_param_2];
	ld.param.f32 	%f2, [_Z8initMeshPfS_ffi_param_3];
	ld.param.u32 	%r2, [_Z8initMeshPfS_ffi_param_4];
	mov.u32 	%r3, %ntid.x;
	mov.u32 	%r4, %ctaid.x;
	mov.u32 	%r5, %tid.x;
	mad.lo.s32 	%r1, %r3, %r4, %r5;
	setp.gt.s32 	%p1, %r1, %r2;
	@%p1 bra 	$L__BB0_2;
	cvta.to.global.u64 	%rd2, %rd1;
	cvt.rn.f32.s32 	%f3, %r1;
	fma.rn.f32 	%f4, %f1, %f3, %f2;
	mul.wide.s32 	%rd3, %r1, 4;
	add.s64 	%rd4, %rd2, %rd3;
	st.global.f32 	[%rd4], %f4;
$L__BB0_2:
	ret;

}
	// .globl	_Z5initXPfS_S_fii
.visible .entry _Z5initXPfS_S_fii(
	.param .u64 .ptr .align 1 _Z5initXPfS_S_fii_param_0,
	.param .u64 .ptr .align 1 _Z5initXPfS_S_fii_param_1,
	.param .u64 .ptr .align 1 _Z5initXPfS_S_fii_param_2,
	.param .f32 _Z5initXPfS_S_fii_param_3,
	.param .u32 _Z5initXPfS_S_fii_param_4,
	.param .u32 _Z5initXPfS_S_fii_param_5
)
{
	.reg .pred 	%p<12>;
	.reg .b32 	%r<31>;
	.reg .b32 	%f<77>;
	.reg .b64 	%rd<28>;

	ld.param.u64 	%rd8, [_Z5initXPfS_S_fii_param_0];
	ld.param.u64 	%rd9, [_Z5initXPfS_S_fii_param_1];
	ld.param.u64 	%rd10, [_Z5initXPfS_S_fii_param_2];
	ld.param.f32 	%f1, [_Z5initXPfS_S_fii_param_3];
	ld.param.u32 	%r17, [_Z5initXPfS_S_fii_param_4];
	ld.param.u32 	%r16, [_Z5initXPfS_S_fii_param_5];
	cvta.to.global.u64 	%rd1, %rd9;
	cvta.to.global.u64 	%rd2, %rd10;
	mov.u32 	%r18, %ntid.x;
	mov.u32 	%r19, %ctaid.x;
	mov.u32 	%r20, %tid.x;
	mad.lo.s32 	%r1, %r18, %r19, %r20;
	setp.gt.s32 	%p1, %r1, %r17;
	setp.lt.s32 	%p2, %r16, 1;
	or.pred  	%p3, %p1, %p2;
	@%p3 bra 	$L__BB1_12;
	cvta.to.global.u64 	%rd11, %rd8;
	mul.wide.s32 	%rd12, %r1, 4;
	add.s64 	%rd3, %rd11, %rd12;
	mul.lo.s32 	%r2, %r16, %r1;
	and.b32  	%r3, %r16, 7;
	setp.lt.u32 	%p4, %r16, 8;
	mov.b32 	%r29, 0;
	@%p4 bra 	$L__BB1_4;
	and.b32  	%r29, %r16, 2147483640;
	neg.s32 	%r27, %r29;
	add.s64 	%rd27, %rd2, 16;
	add.s64 	%rd5, %rd1, 16;
	mov.u32 	%r26, %r2;
$L__BB1_3:
	.pragma "nounroll";
	mul.wide.s32 	%rd13, %r26, 4;
	add.s64 	%rd14, %rd5, %rd13;
	ld.global.f32 	%f2, [%rd3];
	ld.global.f32 	%f3, [%rd27+-16];
	add.f32 	%f4, %f3, 0f3F800000;
	mul.f32 	%f5, %f4, 0f3F000000;
	fma.rn.f32 	%f6, %f1, %f5, %f2;
	st.global.f32 	[%rd14+-16], %f6;
	ld.global.f32 	%f7, [%rd3];
	ld.global.f32 	%f8, [%rd27+-12];
	add.f32 	%f9, %f8, 0f3F800000;
	mul.f32 	%f10, %f9, 0f3F000000;
	fma.rn.f32 	%f11, %f1, %f10, %f7;
	st.global.f32 	[%rd14+-12], %f11;
	ld.global.f32 	%f12, [%rd3];
	ld.global.f32 	%f13, [%rd27+-8];
	add.f32 	%f14, %f13, 0f3F800000;
	mul.f32 	%f15, %f14, 0f3F000000;
	fma.rn.f32 	%f16, %f1, %f15, %f12;
	st.global.f32 	[%rd14+-8], %f16;
	ld.global.f32 	%f17, [%rd3];
	ld.global.f32 	%f18, [%rd27+-4];
	add.f32 	%f19, %f18, 0f3F800000;
	mul.f32 	%f20, %f19, 0f3F000000;
	fma.rn.f32 	%f21, %f1, %f20, %f17;
	st.global.f32 	[%rd14+-4], %f21;
	ld.global.f32 	%f22, [%rd3];
	ld.global.f32 	%f23, [%rd27];
	add.f32 	%f24, %f23, 0f3F800000;
	mul.f32 	%f25, %f24, 0f3F000000;
	fma.rn.f32 	%f26, %f1, %f25, %f22;
	st.global.f32 	[%rd14], %f26;
	ld.global.f32 	%f27, [%rd3];
	ld.global.f32 	%f28, [%rd27+4];
	add.f32 	%f29, %f28, 0f3F800000;
	mul.f32 	%f30, %f29, 0f3F000000;
	fma.rn.f32 	%f31, %f1, %f30, %f27;
	st.global.f32 	[%rd14+4], %f31;
	ld.global.f32 	%f32, [%rd3];
	ld.global.f32 	%f33, [%rd27+8];
	add.f32 	%f34, %f33, 0f3F800000;
	mul.f32 	%f35, %f34, 0f3F000000;
	fma.rn.f32 	%f36, %f1, %f35, %f32;
	st.global.f32 	[%rd14+8], %f36;
	ld.global.f32 	%f37, [%rd3];
	ld.global.f32 	%f38, [%rd27+12];
	add.f32 	%f39, %f38, 0f3F800000;
	mul.f32 	%f40, %f39, 0f3F000000;
	fma.rn.f32 	%f41, %f1, %f40, %f37;
	st.global.f32 	[%rd14+12], %f41;
	add.s32 	%r27, %r27, 8;
	add.s64 	%rd27, %rd27, 32;
	add.s32 	%r26, %r26, 8;
	setp.ne.s32 	%p5, %r27, 0;
	@%p5 bra 	$L__BB1_3;
$L__BB1_4:
	setp.eq.s32 	%p6, %r3, 0;
	@%p6 bra 	$L__BB1_12;
	and.b32  	%r11, %r16, 3;
	setp.lt.u32 	%p7, %r3, 4;
	@%p7 bra 	$L__BB1_7;
	ld.global.f32 	%f42, [%rd3];
	mul.wide.u32 	%rd15, %r29, 4;
	add.s64 	%rd16, %rd2, %rd15;
	ld.global.f32 	%f43, [%rd16];
	add.f32 	%f44, %f43, 0f3F800000;
	mul.f32 	%f45, %f44, 0f3F000000;
	fma.rn.f32 	%f46, %f1, %f45, %f42;
	add.s32 	%r22, %r29, %r2;
	mul.wide.s32 	%rd17, %r22, 4;
	add.s64 	%rd18, %rd1, %rd17;
	st.global.f32 	[%rd18], %f46;
	ld.global.f32 	%f47, [%rd3];
	ld.global.f32 	%f48, [%rd16+4];
	add.f32 	%f49, %f48, 0f3F800000;
	mul.f32 	%f50, %f49, 0f3F000000;
	fma.rn.f32 	%f51, %f1, %f50, %f47;
	st.global.f32 	[%rd18+4], %f51;
	ld.global.f32 	%f52, [%rd3];
	ld.global.f32 	%f53, [%rd16+8];
	add.f32 	%f54, %f53, 0f3F800000;
	mul.f32 	%f55, %f54, 0f3F000000;
	fma.rn.f32 	%f56, %f1, %f55, %f52;
	st.global.f32 	[%rd18+8], %f56;
	ld.global.f32 	%f57, [%rd3];
	ld.global.f32 	%f58, [%rd16+12];
	add.f32 	%f59, %f58, 0f3F800000;
	mul.f32 	%f60, %f59, 0f3F000000;
	fma.rn.f32 	%f61, %f1, %f60, %f57;
	st.global.f32 	[%rd18+12], %f61;
	add.s32 	%r29, %r29, 4;
$L__BB1_7:
	setp.eq.s32 	%p8, %r11, 0;
	@%p8 bra 	$L__BB1_12;
	setp.eq.s32 	%p9, %r11, 1;
	@%p9 bra 	$L__BB1_10;
	ld.global.f32 	%f62, [%rd3];
	mul.wide.u32 	%rd19, %r29, 4;
	add.s64 	%rd20, %rd2, %rd19;
	ld.global.f32 	%f63, [%rd20];
	add.f32 	%f64, %f63, 0f3F800000;
	mul.f32 	%f65, %f64, 0f3F000000;
	fma.rn.f32 	%f66, %f1, %f65, %f62;
	add.s32 	%r23, %r29, %r2;
	mul.wide.s32 	%rd21, %r23, 4;
	add.s64 	%rd22, %rd1, %rd21;
	st.global.f32 	[%rd22], %f66;
	ld.global.f32 	%f67, [%rd3];
	ld.global.f32 	%f68, [%rd20+4];
	add.f32 	%f69, %f68, 0f3F800000;
	mul.f32 	%f70, %f69, 0f3F000000;
	fma.rn.f32 	%f71, %f1, %f70, %f67;
	st.global.f32 	[%rd22+4], %f71;
	add.s32 	%r29, %r29, 2;
$L__BB1_10:
	and.b32  	%r24, %r16, 1;
	setp.eq.b32 	%p10, %r24, 1;
	not.pred 	%p11, %p10;
	@%p11 bra 	$L__BB1_12;
	ld.global.f32 	%f72, [%rd3];
	mul.wide.u32 	%rd23, %r29, 4;
	add.s64 	%rd24, %rd2, %rd23;
	ld.global.f32 	%f73, [%rd24];
	add.f32 	%f74, %f73, 0f3F800000;
	mul.f32 	%f75, %f74, 0f3F000000;
	fma.rn.f32 	%f76, %f1, %f75, %f72;
	add.s32 	%r25, %r29, %r2;
	mul.wide.s32 	%rd25, %r25, 4;
	add.s64 	%rd26, %rd1, %rd25;
	st.global.f32 	[%rd26], %f76;
$L__BB1_12:
	ret;

}
	// .globl	_Z6initRxPfS_S_ii
.visible .entry _Z6initRxPfS_S_ii(
	.param .u64 .ptr .align 1 _Z6initRxPfS_S_ii_param_0,
	.param .u64 .ptr .align 1 _Z6initRxPfS_S_ii_param_1,
	.param .u64 .ptr .align 1 _Z6initRxPfS_S_ii_param_2,
	.param .u32 _Z6initRxPfS_S_ii_param_3,
	.param .u32 _Z6initRxPfS_S_ii_param_4
)
{
	.local .align 4 .b8 	__local_depot2[56];
	.reg .b64 	%SP;
	.reg .b64 	%SPL;
	.reg .pred 	%p<30>;
	.reg .b32 	%r<91>;
	.reg .b32 	%f<201>;
	.reg .b64 	%rd<92>;

	mov.u64 	%SPL, __local_depot2;
	ld.param.u64 	%rd23, [_Z6initRxPfS_S_ii_param_0];
	ld.param.u64 	%rd24, [_Z6initRxPfS_S_ii_param_1];
	ld.param.u64 	%rd25, [_Z6initRxPfS_S_ii_param_2];
	ld.param.u32 	%r50, [_Z6initRxPfS_S_ii_param_3];
	ld.param.u32 	%r49, [_Z6initRxPfS_S_ii_param_4];
	cvta.to.global.u64 	%rd1, %rd24;
	cvta.to.global.u64 	%rd2, %rd25;
	cvta.to.global.u64 	%rd3, %rd23;
	add.u64 	%rd4, %SPL, 0;
	add.u64 	%rd5, %SPL, 28;
	mov.u32 	%r51, %ntid.x;
	mov.u32 	%r52, %ctaid.x;
	mov.u32 	%r53, %tid.x;
	mad.lo.s32 	%r1, %r51, %r52, %r53;
	setp.ge.s32 	%p1, %r1, %r50;
	setp.lt.s32 	%p2, %r49, 1;
	or.pred  	%p3, %p1, %p2;
	@%p3 bra 	$L__BB2_40;
	mul.lo.s32 	%r2, %r49, %r1;
	and.b32  	%r3, %r49, 15;
	setp.lt.u32 	%p4, %r49, 16;
	mov.b32 	%r73, 0;
	@%p4 bra 	$L__BB2_4;
	and.b32  	%r73, %r49, 2147483632;
	mov.b32 	%r78, 0;
$L__BB2_3:
	.pragma "nounroll";
	mul.wide.u32 	%rd28, %r78, 4;
	add.s64 	%rd29, %rd4, %rd28;
	mov.b32 	%r56, 0;
	st.local.u32 	[%rd29], %r56;
	add.s32 	%r57, %r78, %r2;
	mul.wide.s32 	%rd30, %r57, 4;
	add.s64 	%rd31, %rd1, %rd30;
	ld.global.f32 	%f16, [%rd31];
	add.s64 	%rd32, %rd5, %rd28;
	st.local.f32 	[%rd32], %f16;
	st.local.u32 	[%rd29+4], %r56;
	ld.global.f32 	%f17, [%rd31+4];
	st.local.f32 	[%rd32+4], %f17;
	st.local.u32 	[%rd29+8], %r56;
	ld.global.f32 	%f18, [%rd31+8];
	st.local.f32 	[%rd32+8], %f18;
	st.local.u32 	[%rd29+12], %r56;
	ld.global.f32 	%f19, [%rd31+12];
	st.local.f32 	[%rd32+12], %f19;
	st.local.u32 	[%rd29+16], %r56;
	ld.global.f32 	%f20, [%rd31+16];
	st.local.f32 	[%rd32+16], %f20;
	st.local.u32 	[%rd29+20], %r56;
	ld.global.f32 	%f21, [%rd31+20];
	st.local.f32 	[%rd32+20], %f21;
	st.local.u32 	[%rd29+24], %r56;
	ld.global.f32 	%f22, [%rd31+24];
	st.local.f32 	[%rd32+24], %f22;
	st.local.u32 	[%rd29+28], %r56;
	ld.global.f32 	%f23, [%rd31+28];
	st.local.f32 	[%rd32+28], %f23;
	st.local.u32 	[%rd29+32], %r56;
	ld.global.f32 	%f24, [%rd31+32];
	st.local.f32 	[%rd32+32], %f24;
	st.local.u32 	[%rd29+36], %r56;
	ld.global.f32 	%f25, [%rd31+36];
	st.local.f32 	[%rd32+36], %f25;
	st.local.u32 	[%rd29+40], %r56;
	ld.global.f32 	%f26, [%rd31+40];
	st.local.f32 	[%rd32+40], %f26;
	st.local.u32 	[%rd29+44], %r56;
	ld.global.f32 	%f27, [%rd31+44];
	st.local.f32 	[%rd32+44], %f27;
	st.local.u32 	[%rd29+48], %r56;
	ld.global.f32 	%f28, [%rd31+48];
	st.local.f32 	[%rd32+48], %f28;
	st.local.u32 	[%rd29+52], %r56;
	ld.global.f32 	%f29, [%rd31+52];
	st.local.f32 	[%rd32+52], %f29;
	st.local.u32 	[%rd29+56], %r56;
	ld.global.f32 	%f30, [%rd31+56];
	st.local.f32 	[%rd32+56], %f30;
	st.local.u32 	[%rd29+60], %r56;
	ld.global.f32 	%f31, [%rd31+60];
	st.local.f32 	[%rd32+60], %f31;
	add.s32 	%r78, %r78, 16;
	setp.eq.s32 	%p5, %r78, %r73;
	@%p5 bra 	$L__BB2_4;
	bra.uni 	$L__BB2_3;
$L__BB2_4:
	setp.eq.s32 	%p6, %r3, 0;
	@%p6 bra 	$L__BB2_13;
	and.b32  	%r6, %r49, 7;
	setp.lt.u32 	%p7, %r3, 8;
	@%p7 bra 	$L__BB2_7;
	mul.wide.u32 	%rd33, %r73, 4;
	add.s64 	%rd34, %rd4, %rd33;
	mov.b32 	%r58, 0;
	st.local.u32 	[%rd34], %r58;
	add.s32 	%r59, %r73, %r2;
	mul.wide.s32 	%rd35, %r59, 4;
	add.s64 	%rd36, %rd1, %rd35;
	ld.global.f32 	%f32, [%rd36];
	add.s64 	%rd37, %rd5, %rd33;
	st.local.f32 	[%rd37], %f32;
	st.local.u32 	[%rd34+4], %r58;
	ld.global.f32 	%f33, [%rd36+4];
	st.local.f32 	[%rd37+4], %f33;
	st.local.u32 	[%rd34+8], %r58;
	ld.global.f32 	%f34, [%rd36+8];
	st.local.f32 	[%rd37+8], %f34;
	st.local.u32 	[%rd34+12], %r58;
	ld.global.f32 	%f35, [%rd36+12];
	st.local.f32 	[%rd37+12], %f35;
	st.local.u32 	[%rd34+16], %r58;
	ld.global.f32 	%f36, [%rd36+16];
	st.local.f32 	[%rd37+16], %f36;
	st.local.u32 	[%rd34+20], %r58;
	ld.global.f32 	%f37, [%rd36+20];
	st.local.f32 	[%rd37+20], %f37;
	st.local.u32 	[%rd34+24], %r58;
	ld.global.f32 	%f38, [%rd36+24];
	st.local.f32 	[%rd37+24], %f38;
	st.local.u32 	[%rd34+28], %r58;
	ld.global.f32 	%f39, [%rd36+28];
	st.local.f32 	[%rd37+28], %f39;
	add.s32 	%r73, %r73, 8;
$L__BB2_7:
	setp.eq.s32 	%p8, %r6, 0;
	@%p8 bra 	$L__BB2_13;
	and.b32  	%r9, %r49, 3;
	setp.lt.u32 	%p9, %r6, 4;
	@%p9 bra 	$L__BB2_10;
	mul.wide.u32 	%rd38, %r73, 4;
	add.s64 	%rd39, %rd4, %rd38;
	mov.b32 	%r60, 0;
	st.local.u32 	[%rd39], %r60;
	add.s32 	%r61, %r73, %r2;
	mul.wide.s32 	%rd40, %r61, 4;
	add.s64 	%rd41, %rd1, %rd40;
	ld.global.f32 	%f40, [%rd41];
	add.s64 	%rd42, %rd5, %rd38;
	st.local.f32 	[%rd42], %f40;
	st.local.u32 	[%rd39+4], %r60;
	ld.global.f32 	%f41, [%rd41+4];
	st.local.f32 	[%rd42+4], %f41;
	st.local.u32 	[%rd39+8], %r60;
	ld.global.f32 	%f42, [%rd41+8];
	st.local.f32 	[%rd42+8], %f42;
	st.local.u32 	[%rd39+12], %r60;
	ld.global.f32 	%f43, [%rd41+12];
	st.local.f32 	[%rd42+12], %f43;
	add.s32 	%r73, %r73, 4;
$L__BB2_10:
	setp.eq.s32 	%p10, %r9, 0;
	@%p10 bra 	$L__BB2_13;
	mov.b32 	%r77, 0;
$L__BB2_12:
	.pragma "nounroll";
	mul.wide.u32 	%rd43, %r73, 4;
	add.s64 	%rd44, %rd4, %rd43;
	mov.b32 	%r63, 0;
	st.local.u32 	[%rd44], %r63;
	add.s32 	%r64, %r73, %r2;
	mul.wide.s32 	%rd45, %r64, 4;
	add.s64 	%rd46, %rd1, %rd45;
	ld.global.f32 	%f44, [%rd46];
	add.s64 	%rd47, %rd5, %rd43;
	st.local.f32 	[%rd47], %f44;
	add.s32 	%r73, %r73, 1;
	add.s32 	%r77, %r77, 1;
	setp.ne.s32 	%p11, %r77, %r9;
	@%p11 bra 	$L__BB2_12;
$L__BB2_13:
	add.s32 	%r16, %r3, -1;
	and.b32  	%r17, %r49, 7;
	add.s32 	%r18, %r17, -1;
	and.b32  	%r19, %r49, 2147483632;
	and.b32  	%r20, %r49, 3;
	neg.s32 	%r85, %r19;
	mov.b32 	%r79, 0;
$L__BB2_14:
	setp.lt.u32 	%p12, %r49, 16;
	mul.lo.s32 	%r25, %r79, %r49;
	mul.wide.u32 	%rd48, %r79, 4;
	add.s64 	%rd6, %rd4, %rd48;
	ld.local.f32 	%f200, [%rd6];
	mov.b32 	%r82, 0;
	@%p12 bra 	$L__BB2_17;
	add.s64 	%rd88, %rd5, 32;
	mul.wide.u32 	%rd49, %r25, 4;
	add.s64 	%rd50, %rd2, %rd49;
	add.s64 	%rd89, %rd50, 32;
	mov.u32 	%r80, %r85;
$L__BB2_16:
	.pragma "nounroll";
	ld.global.f32 	%f46, [%rd89+-32];
	ld.local.f32 	%f47, [%rd88+-32];
	fma.rn.f32 	%f48, %f46, %f47, %f200;
	ld.global.f32 	%f49, [%rd89+-28];
	ld.local.f32 	%f50, [%rd88+-28];
	fma.rn.f32 	%f51, %f49, %f50, %f48;
	ld.global.f32 	%f52, [%rd89+-24];
	ld.local.f32 	%f53, [%rd88+-24];
	fma.rn.f32 	%f54, %f52, %f53, %f51;
	ld.global.f32 	%f55, [%rd89+-20];
	ld.local.f32 	%f56, [%rd88+-20];
	fma.rn.f32 	%f57, %f55, %f56, %f54;
	ld.global.f32 	%f58, [%rd89+-16];
	ld.local.f32 	%f59, [%rd88+-16];
	fma.rn.f32 	%f60, %f58, %f59, %f57;
	ld.global.f32 	%f61, [%rd89+-12];
	ld.local.f32 	%f62, [%rd88+-12];
	fma.rn.f32 	%f63, %f61, %f62, %f60;
	ld.global.f32 	%f64, [%rd89+-8];
	ld.local.f32 	%f65, [%rd88+-8];
	fma.rn.f32 	%f66, %f64, %f65, %f63;
	ld.global.f32 	%f67, [%rd89+-4];
	ld.local.f32 	%f68, [%rd88+-4];
	fma.rn.f32 	%f69, %f67, %f68, %f66;
	ld.global.f32 	%f70, [%rd89];
	ld.local.f32 	%f71, [%rd88];
	fma.rn.f32 	%f72, %f70, %f71, %f69;
	ld.global.f32 	%f73, [%rd89+4];
	ld.local.f32 	%f74, [%rd88+4];
	fma.rn.f32 	%f75, %f73, %f74, %f72;
	ld.global.f32 	%f76, [%rd89+8];
	ld.local.f32 	%f77, [%rd88+8];
	fma.rn.f32 	%f78, %f76, %f77, %f75;
	ld.global.f32 	%f79, [%rd89+12];
	ld.local.f32 	%f80, [%rd88+12];
	fma.rn.f32 	%f81, %f79, %f80, %f78;
	ld.global.f32 	%f82, [%rd89+16];
	ld.local.f32 	%f83, [%rd88+16];
	fma.rn.f32 	%f84, %f82, %f83, %f81;
	ld.global.f32 	%f85, [%rd89+20];
	ld.local.f32 	%f86, [%rd88+20];
	fma.rn.f32 	%f87, %f85, %f86, %f84;
	ld.global.f32 	%f88, [%rd89+24];
	ld.local.f32 	%f89, [%rd88+24];
	fma.rn.f32 	%f90, %f88, %f89, %f87;
	ld.global.f32 	%f91, [%rd89+28];
	ld.local.f32 	%f92, [%rd88+28];
	fma.rn.f32 	%f200, %f91, %f92, %f90;
	add.s32 	%r80, %r80, 16;
	add.s64 	%rd89, %rd89, 64;
	add.s64 	%rd88, %rd88, 64;
	setp.ne.s32 	%p13, %r80, 0;
	mov.u32 	%r82, %r19;
	@%p13 bra 	$L__BB2_16;
$L__BB2_17:
	setp.eq.s32 	%p14, %r3, 0;
	@%p14 bra 	$L__BB2_27;
	setp.lt.u32 	%p15, %r16, 7;
	@%p15 bra 	$L__BB2_20;
	add.s32 	%r67, %r82, %r25;
	mul.wide.u32 	%rd51, %r67, 4;
	add.s64 	%rd52, %rd2, %rd51;
	ld.global.f32 	%f94, [%rd52];
	cvt.u64.u32 	%rd53, %r82;
	mul.wide.u32 	%rd54, %r82, 4;
	add.s64 	%rd55, %rd5, %rd54;
	ld.local.f32 	%f95, [%rd55];
	fma.rn.f32 	%f96, %f94, %f95, %f200;
	cvt.u64.u32 	%rd56, %r25;
	add.s64 	%rd57, %rd53, %rd56;
	shl.b64 	%rd58, %rd57, 2;
	add.s64 	%rd59, %rd2, %rd58;
	ld.global.f32 	%f97, [%rd59+4];
	ld.local.f32 	%f98, [%rd55+4];
	fma.rn.f32 	%f99, %f97, %f98, %f96;
	ld.global.f32 	%f100, [%rd59+8];
	ld.local.f32 	%f101, [%rd55+8];
	fma.rn.f32 	%f102, %f100, %f101, %f99;
	ld.global.f32 	%f103, [%rd59+12];
	ld.local.f32 	%f104, [%rd55+12];
	fma.rn.f32 	%f105, %f103, %f104, %f102;
	ld.global.f32 	%f106, [%rd59+16];
	ld.local.f32 	%f107, [%rd55+16];
	fma.rn.f32 	%f108, %f106, %f107, %f105;
	ld.global.f32 	%f109, [%rd59+20];
	ld.local.f32 	%f110, [%rd55+20];
	fma.rn.f32 	%f111, %f109, %f110, %f108;
	ld.global.f32 	%f112, [%rd59+24];
	ld.local.f32 	%f113, [%rd55+24];
	fma.rn.f32 	%f114, %f112, %f113, %f111;
	ld.global.f32 	%f115, [%rd59+28];
	ld.local.f32 	%f116, [%rd55+28];
	fma.rn.f32 	%f200, %f115, %f116, %f114;
	add.s32 	%r82, %r82, 8;
$L__BB2_20:
	setp.eq.s32 	%p16, %r17, 0;
	@%p16 bra 	$L__BB2_27;
	setp.lt.u32 	%p17, %r18, 3;
	@%p17 bra 	$L__BB2_23;
	add.s32 	%r68, %r82, %r25;
	mul.wide.u32 	%rd60, %r68, 4;
	add.s64 	%rd61, %rd2, %rd60;
	ld.global.f32 	%f118, [%rd61];
	cvt.u64.u32 	%rd62, %r82;
	mul.wide.u32 	%rd63, %r82, 4;
	add.s64 	%rd64, %rd5, %rd63;
	ld.local.f32 	%f119, [%rd64];
	fma.rn.f32 	%f120, %f118, %f119, %f200;
	cvt.u64.u32 	%rd65, %r25;
	add.s64 	%rd66, %rd62, %rd65;
	shl.b64 	%rd67, %rd66, 2;
	add.s64 	%rd68, %rd2, %rd67;
	ld.global.f32 	%f121, [%rd68+4];
	ld.local.f32 	%f122, [%rd64+4];
	fma.rn.f32 	%f123, %f121, %f122, %f120;
	ld.global.f32 	%f124, [%rd68+8];
	ld.local.f32 	%f125, [%rd64+8];
	fma.rn.f32 	%f126, %f124, %f125, %f123;
	ld.global.f32 	%f127, [%rd68+12];
	ld.local.f32 	%f128, [%rd64+12];
	fma.rn.f32 	%f200, %f127, %f128, %f126;
	add.s32 	%r82, %r82, 4;
$L__BB2_23:
	setp.eq.s32 	%p18, %r20, 0;
	@%p18 bra 	$L__BB2_27;
	setp.eq.s32 	%p19, %r20, 1;
	add.s32 	%r69, %r82, %r25;
	mul.wide.u32 	%rd69, %r69, 4;
	add.s64 	%rd70, %rd2, %rd69;
	ld.global.f32 	%f129, [%rd70];
	cvt.u64.u32 	%rd15, %r82;
	mul.wide.u32 	%rd71, %r82, 4;
	add.s64 	%rd16, %rd5, %rd71;
	ld.local.f32 	%f130, [%rd16];
	fma.rn.f32 	%f200, %f129, %f130, %f200;
	@%p19 bra 	$L__BB2_27;
	setp.eq.s32 	%p20, %r20, 2;
	cvt.u64.u32 	%rd72, %r25;
	add.s64 	%rd73, %rd15, %rd72;
	shl.b64 	%rd74, %rd73, 2;
	add.s64 	%rd17, %rd2, %rd74;
	ld.global.f32 	%f131, [%rd17+4];
	ld.local.f32 	%f132, [%rd16+4];
	fma.rn.f32 	%f200, %f131, %f132, %f200;
	@%p20 bra 	$L__BB2_27;
	ld.global.f32 	%f133, [%rd17+8];
	ld.local.f32 	%f134, [%rd16+8];
	fma.rn.f32 	%f200, %f133, %f134, %f200;
$L__BB2_27:
	st.local.f32 	[%rd6], %f200;
	add.s32 	%r79, %r79, 1;
	setp.eq.s32 	%p21, %r79, %r49;
	@%p21 bra 	$L__BB2_28;
	bra.uni 	$L__BB2_14;
$L__BB2_28:
	setp.lt.u32 	%p22, %r49, 16;
	mov.b32 	%r87, 0;
	@%p22 bra 	$L__BB2_31;
	add.s64 	%rd90, %rd4, 32;
	add.s64 	%rd10, %rd3, 32;
	mov.u32 	%r84, %r2;
$L__BB2_30:
	.pragma "nounroll";
	mul.wide.s32 	%rd75, %r84, 4;
	add.s64 	%rd76, %rd10, %rd75;
	ld.local.f32 	%f135, [%rd90+-32];
	rcp.rn.f32 	%f136, %f135;
	st.global.f32 	[%rd76+-32], %f136;
	ld.local.f32 	%f137, [%rd90+-28];
	rcp.rn.f32 	%f138, %f137;
	st.global.f32 	[%rd76+-28], %f138;
	ld.local.f32 	%f139, [%rd90+-24];
	rcp.rn.f32 	%f140, %f139;
	st.global.f32 	[%rd76+-24], %f140;
	ld.local.f32 	%f141, [%rd90+-20];
	rcp.rn.f32 	%f142, %f141;
	st.global.f32 	[%rd76+-20], %f142;
	ld.local.f32 	%f143, [%rd90+-16];
	rcp.rn.f32 	%f144, %f143;
	st.global.f32 	[%rd76+-16], %f144;
	ld.local.f32 	%f145, [%rd90+-12];
	rcp.rn.f32 	%f146, %f145;
	st.global.f32 	[%rd76+-12], %f146;
	ld.local.f32 	%f147, [%rd90+-8];
	rcp.rn.f32 	%f148, %f147;
	st.global.f32 	[%rd76+-8], %f148;
	ld.local.f32 	%f149, [%rd90+-4];
	rcp.rn.f32 	%f150, %f149;
	st.global.f32 	[%rd76+-4], %f150;
	ld.local.f32 	%f151, [%rd90];
	rcp.rn.f32 	%f152, %f151;
	st.global.f32 	[%rd76], %f152;
	ld.local.f32 	%f153, [%rd90+4];
	rcp.rn.f32 	%f154, %f153;
	st.global.f32 	[%rd76+4], %f154;
	ld.local.f32 	%f155, [%rd90+8];
	rcp.rn.f32 	%f156, %f155;
	st.global.f32 	[%rd76+8], %f156;
	ld.local.f32 	%f157, [%rd90+12];
	rcp.rn.f32 	%f158, %f157;
	st.global.f32 	[%rd76+12], %f158;
	ld.local.f32 	%f159, [%rd90+16];
	rcp.rn.f32 	%f160, %f159;
	st.global.f32 	[%rd76+16], %f160;
	ld.local.f32 	%f161, [%rd90+20];
	rcp.rn.f32 	%f162, %f161;
	st.global.f32 	[%rd76+20], %f162;
	ld.local.f32 	%f163, [%rd90+24];
	rcp.rn.f32 	%f164, %f163;
	st.global.f32 	[%rd76+24], %f164;
	ld.local.f32 	%f165, [%rd90+28];
	rcp.rn.f32 	%f166, %f165;
	st.global.f32 	[%rd76+28], %f166;
	add.s32 	%r85, %r85, 16;
	add.s64 	%rd90, %rd90, 64;
	add.s32 	%r84, %r84, 16;
	setp.ne.s32 	%p23, %r85, 0;
	mov.u32 	%r87, %r19;
	@%p23 bra 	$L__BB2_30;
$L__BB2_31:
	setp.eq.s32 	%p24, %r3, 0;
	@%p24 bra 	$L__BB2_40;
	setp.lt.u32 	%p25, %r3, 8;
	@%p25 bra 	$L__BB2_34;
	mul.wide.u32 	%rd77, %r87, 4;
	add.s64 	%rd78, %rd4, %rd77;
	ld.local.f32 	%f167, [%rd78];
	rcp.rn.f32 	%f168, %f167;
	add.s32 	%r71, %r87, %r2;
	mul.wide.s32 	%rd79, %r71, 4;
	add.s64 	%rd80, %rd3, %rd79;
	st.global.f32 	[%rd80], %f168;
	ld.local.f32 	%f169, [%rd78+4];
	rcp.rn.f32 	%f170, %f169;
	st.global.f32 	[%rd80+4], %f170;
	ld.local.f32 	%f171, [%rd78+8];
	rcp.rn.f32 	%f172, %f171;
	st.global.f32 	[%rd80+8], %f172;
	ld.local.f32 	%f173, [%rd78+12];
	rcp.rn.f32 	%f174, %f173;
	st.global.f32 	[%rd80+12], %f174;
	ld.local.f32 	%f175, [%rd78+16];
	rcp.rn.f32 	%f176, %f175;
	st.global.f32 	[%rd80+16], %f176;
	ld.local.f32 	%f177, [%rd78+20];
	rcp.rn.f32 	%f178, %f177;
	st.global.f32 	[%rd80+20], %f178;
	ld.local.f32 	%f179, [%rd78+24];
	rcp.rn.f32 	%f180, %f179;
	st.global.f32 	[%rd80+24], %f180;
	ld.local.f32 	%f181, [%rd78+28];
	rcp.rn.f32 	%f182, %f181;
	st.global.f32 	[%rd80+28], %f182;
	add.s32 	%r87, %r87, 8;
$L__BB2_34:
	setp.eq.s32 	%p26, %r17, 0;
	@%p26 bra 	$L__BB2_40;
	setp.lt.u32 	%p27, %r17, 4;
	@%p27 bra 	$L__BB2_37;
	mul.wide.u32 	%rd81, %r87, 4;
	add.s64 	%rd82, %rd4, %rd81;
	ld.local.f32 	%f183, [%rd82];
	rcp.rn.f32 	%f184, %f183;
	add.s32 	%r72, %r87, %r2;
	mul.wide.s32 	%rd83, %r72, 4;
	add.s64 	%rd84, %rd3, %rd83;
	st.global.f32 	[%rd84], %f184;
	ld.local.f32 	%f185, [%rd82+4];
	rcp.rn.f32 	%f186, %f185;
	st.global.f32 	[%rd84+4], %f186;
	ld.local.f32 	%f187, [%rd82+8];
	rcp.rn.f32 	%f188, %f187;
	st.global.f32 	[%rd84+8], %f188;
	ld.local.f32 	%f189, [%rd82+12];
	rcp.rn.f32 	%f190, %f189;
	st.global.f32 	[%rd84+12], %f190;
	add.s32 	%r87, %r87, 4;
$L__BB2_37:
	setp.eq.s32 	%p28, %r20, 0;
	@%p28 bra 	$L__BB2_40;
	add.s32 	%r90, %r87, %r2;
	mul.wide.u32 	%rd85, %r87, 4;
	add.s64 	%rd91, %rd4, %rd85;
	neg.s32 	%r89, %r20;
$L__BB2_39:
	.pragma "nounroll";
	mul.wide.s32 	%rd86, %r90, 4;
	add.s64 	%rd87, %rd3, %rd86;
	ld.local.f32 	%f191, [%rd91];
	rcp.rn.f32 	%f192, %f191;
	st.global.f32 	[%rd87], %f192;
	add.s32 	%r90, %r90, 1;
	add.s64 	%rd91, %rd91, 4;
	add.s32 	%r89, %r89, 1;
	setp.ne.s32 	%p29, %r89, 0;
	@%p29 bra 	$L__BB2_39;
$L__BB2_40:
	ret;

}
	// .globl	_Z8calcFluxPfS_ffii
.visible .entry _Z8calcFluxPfS_ffii(
	.param .u64 .ptr .align 1 _Z8calcFluxPfS_ffii_param_0,
	.param .u64 .ptr .align 1 _Z8calcFluxPfS_ffii_param_1,
	.param .f32 _Z8calcFluxPfS_ffii_param_2,
	.param .f32 _Z8calcFluxPfS_ffii_param_3,
	.param .u32 _Z8calcFluxPfS_ffii_param_4,
	.param .u32 _Z8calcFluxPfS_ffii_param_5
)
{
	.local .align 8 .b8 	__local_depot3[8];
	.reg .b64 	%SP;
	.reg .b64 	%SPL;
	.reg .pred 	%p<21>;
	.reg .b32 	%r<60>;
	.reg .b32 	%f<116>;
	.reg .b64 	%rd<46>;

	mov.u64 	%SPL, __local_depot3;
	ld.param.u64 	%rd17, [_Z8calcFluxPfS_ffii_param_0];
	ld.param.u64 	%rd18, [_Z8calcFluxPfS_ffii_param_1];
	ld.param.u32 	%r37, [_Z8calcFluxPfS_ffii_param_4];
	ld.param.u32 	%r38, [_Z8calcFluxPfS_ffii_param_5];
	cvta.to.global.u64 	%rd1, %rd17;
	cvta.to.global.u64 	%rd2, %rd18;
	add.u64 	%rd3, %SPL, 0;
	mov.u32 	%r39, %ntid.x;
	mov.u32 	%r40, %ctaid.x;
	mov.u32 	%r41, %tid.x;
	mad.lo.s32 	%r1, %r39, %r40, %r41;
	setp.gt.s32 	%p1, %r1, %r37;
	@%p1 bra 	$L__BB3_31;
	setp.ne.s32 	%p2, %r1, 0;
	@%p2 bra 	$L__BB3_3;
	mad.lo.s32 	%r47, %r38, %r37, %r38;
	mul.wide.s32 	%rd40, %r47, 4;
	add.s64 	%rd41, %rd2, %rd40;
	ld.global.f32 	%f105, [%rd41+-4];
	st.global.f32 	[%rd2], %f105;
	bra.uni 	$L__BB3_31;
$L__BB3_3:
	setp.lt.s32 	%p3, %r1, 1;
	@%p3 bra 	$L__BB3_31;
	setp.lt.s32 	%p4, %r38, 1;
	mov.f32 	%f115, 0f00000000;
	@%p4 bra 	$L__BB3_30;
	add.s32 	%r43, %r1, -1;
	mul.lo.s32 	%r2, %r38, %r43;
	and.b32  	%r3, %r38, 15;
	setp.lt.u32 	%p5, %r38, 16;
	mov.b32 	%r48, 0;
	@%p5 bra 	$L__BB3_8;
	and.b32  	%r48, %r38, 2147483632;
	neg.s32 	%r54, %r48;
	add.s64 	%rd4, %rd1, 32;
	add.s64 	%rd43, %rd3, 32;
	mov.u32 	%r53, %r2;
$L__BB3_7:
	.pragma "nounroll";
	mul.wide.s32 	%rd20, %r53, 4;
	add.s64 	%rd21, %rd4, %rd20;
	ld.global.f32 	%f17, [%rd21+-32];
	ld.global.f32 	%f18, [%rd21+-28];
	st.local.v2.f32 	[%rd43+-32], {%f17, %f18};
	ld.global.f32 	%f19, [%rd21+-24];
	ld.global.f32 	%f20, [%rd21+-20];
	st.local.v2.f32 	[%rd43+-24], {%f19, %f20};
	ld.global.f32 	%f21, [%rd21+-16];
	ld.global.f32 	%f22, [%rd21+-12];
	st.local.v2.f32 	[%rd43+-16], {%f21, %f22};
	ld.global.f32 	%f23, [%rd21+-8];
	ld.global.f32 	%f24, [%rd21+-4];
	st.local.v2.f32 	[%rd43+-8], {%f23, %f24};
	ld.global.f32 	%f25, [%rd21];
	ld.global.f32 	%f26, [%rd21+4];
	st.local.v2.f32 	[%rd43], {%f25, %f26};
	ld.global.f32 	%f27, [%rd21+8];
	ld.global.f32 	%f28, [%rd21+12];
	st.local.v2.f32 	[%rd43+8], {%f27, %f28};
	ld.global.f32 	%f29, [%rd21+16];
	ld.global.f32 	%f30, [%rd21+20];
	st.local.v2.f32 	[%rd43+16], {%f29, %f30};
	ld.global.f32 	%f31, [%rd21+24];
	ld.global.f32 	%f32, [%rd21+28];
	st.local.v2.f32 	[%rd43+24], {%f31, %f32};
	add.s32 	%r54, %r54, 16;
	add.s32 	%r53, %r53, 16;
	add.s64 	%rd43, %rd43, 64;
	setp.eq.s32 	%p6, %r54, 0;
	@%p6 bra 	$L__BB3_8;
	bra.uni 	$L__BB3_7;
$L__BB3_8:
	setp.eq.s32 	%p7, %r3, 0;
	@%p7 bra 	$L__BB3_17;
	and.b32  	%r7, %r38, 7;
	setp.lt.u32 	%p8, %r3, 8;
	@%p8 bra 	$L__BB3_11;
	add.s32 	%r44, %r48, %r2;
	mul.wide.s32 	%rd22, %r44, 4;
	add.s64 	%rd23, %rd1, %rd22;
	ld.global.f32 	%f33, [%rd23];
	mul.wide.u32 	%rd24, %r48, 4;
	add.s64 	%rd25, %rd3, %rd24;
	st.local.f32 	[%rd25], %f33;
	ld.global.f32 	%f34, [%rd23+4];
	st.local.f32 	[%rd25+4], %f34;
	ld.global.f32 	%f35, [%rd23+8];
	st.local.f32 	[%rd25+8], %f35;
	ld.global.f32 	%f36, [%rd23+12];
	st.local.f32 	[%rd25+12], %f36;
	ld.global.f32 	%f37, [%rd23+16];
	st.local.f32 	[%rd25+16], %f37;
	ld.global.f32 	%f38, [%rd23+20];
	st.local.f32 	[%rd25+20], %f38;
	ld.global.f32 	%f39, [%rd23+24];
	st.local.f32 	[%rd25+24], %f39;
	ld.global.f32 	%f40, [%rd23+28];
	st.local.f32 	[%rd25+28], %f40;
	add.s32 	%r48, %r48, 8;
$L__BB3_11:
	setp.eq.s32 	%p9, %r7, 0;
	@%p9 bra 	$L__BB3_17;
	and.b32  	%r10, %r38, 3;
	setp.lt.u32 	%p10, %r7, 4;
	@%p10 bra 	$L__BB3_14;
	add.s32 	%r45, %r48, %r2;
	mul.wide.s32 	%rd26, %r45, 4;
	add.s64 	%rd27, %rd1, %rd26;
	ld.global.f32 	%f41, [%rd27];
	mul.wide.u32 	%rd28, %r48, 4;
	add.s64 	%rd29, %rd3, %rd28;
	st.local.f32 	[%rd29], %f41;
	ld.global.f32 	%f42, [%rd27+4];
	st.local.f32 	[%rd29+4], %f42;
	ld.global.f32 	%f43, [%rd27+8];
	st.local.f32 	[%rd29+8], %f43;
	ld.global.f32 	%f44, [%rd27+12];
	st.local.f32 	[%rd29+12], %f44;
	add.s32 	%r48, %r48, 4;
$L__BB3_14:
	setp.eq.s32 	%p11, %r10, 0;
	@%p11 bra 	$L__BB3_17;
	mul.wide.u32 	%rd30, %r48, 4;
	add.s64 	%rd42, %rd3, %rd30;
	add.s32 	%r52, %r48, %r2;
	neg.s32 	%r51, %r10;
$L__BB3_16:
	.pragma "nounroll";
	mul.wide.s32 	%rd31, %r52, 4;
	add.s64 	%rd32, %rd1, %rd31;
	ld.global.f32 	%f45, [%rd32];
	st.local.f32 	[%rd42], %f45;
	add.s64 	%rd42, %rd42, 4;
	add.s32 	%r52, %r52, 1;
	add.s32 	%r51, %r51, 1;
	setp.ne.s32 	%p12, %r51, 0;
	@%p12 bra 	$L__BB3_16;
$L__BB3_17:
	setp.lt.u32 	%p13, %r38, 16;
	mov.b32 	%r56, 0;
	mov.f32 	%f114, 0f00000000;
	@%p13 bra 	$L__BB3_20;
	and.b32  	%r56, %r38, 2147483632;
	neg.s32 	%r55, %r56;
	add.s64 	%rd44, %rd3, 32;
	mov.f32 	%f114, 0f00000000;
$L__BB3_19:
	.pragma "nounroll";
	ld.local.v2.f32 	{%f49, %f50}, [%rd44+-32];
	add.f32 	%f51, %f114, %f49;
	add.f32 	%f52, %f51, %f50;
	ld.local.v2.f32 	{%f53, %f54}, [%rd44+-24];
	add.f32 	%f55, %f52, %f53;
	add.f32 	%f56, %f55, %f54;
	ld.local.v2.f32 	{%f57, %f58}, [%rd44+-16];
	add.f32 	%f59, %f56, %f57;
	add.f32 	%f60, %f59, %f58;
	ld.local.v2.f32 	{%f61, %f62}, [%rd44+-8];
	add.f32 	%f63, %f60, %f61;
	add.f32 	%f64, %f63, %f62;
	ld.local.v2.f32 	{%f65, %f66}, [%rd44];
	add.f32 	%f67, %f64, %f65;
	add.f32 	%f68, %f67, %f66;
	ld.local.v2.f32 	{%f69, %f70}, [%rd44+8];
	add.f32 	%f71, %f68, %f69;
	add.f32 	%f72, %f71, %f70;
	ld.local.v2.f32 	{%f73, %f74}, [%rd44+16];
	add.f32 	%f75, %f72, %f73;
	add.f32 	%f76, %f75, %f74;
	ld.local.v2.f32 	{%f77, %f78}, [%rd44+24];
	add.f32 	%f79, %f76, %f77;
	add.f32 	%f114, %f79, %f78;
	add.s32 	%r55, %r55, 16;
	add.s64 	%rd44, %rd44, 64;
	setp.ne.s32 	%p14, %r55, 0;
	@%p14 bra 	$L__BB3_19;
$L__BB3_20:
	setp.eq.s32 	%p15, %r3, 0;
	@%p15 bra 	$L__BB3_29;
	and.b32  	%r28, %r38, 7;
	setp.lt.u32 	%p16, %r3, 8;
	@%p16 bra 	$L__BB3_23;
	mul.wide.u32 	%rd33, %r56, 4;
	add.s64 	%rd34, %rd3, %rd33;
	ld.local.f32 	%f81, [%rd34];
	add.f32 	%f82, %f114, %f81;
	ld.local.f32 	%f83, [%rd34+4];
	add.f32 	%f84, %f82, %f83;
	ld.local.f32 	%f85, [%rd34+8];
	add.f32 	%f86, %f84, %f85;
	ld.local.f32 	%f87, [%rd34+12];
	add.f32 	%f88, %f86, %f87;
	ld.local.f32 	%f89, [%rd34+16];
	add.f32 	%f90, %f88, %f89;
	ld.local.f32 	%f91, [%rd34+20];
	add.f32 	%f92, %f90, %f91;
	ld.local.f32 	%f93, [%rd34+24];
	add.f32 	%f94, %f92, %f93;
	ld.local.f32 	%f95, [%rd34+28];
	add.f32 	%f114, %f94, %f95;
	add.s32 	%r56, %r56, 8;
$L__BB3_23:
	setp.eq.s32 	%p17, %r28, 0;
	@%p17 bra 	$L__BB3_29;
	and.b32  	%r31, %r38, 3;
	setp.lt.u32 	%p18, %r28, 4;
	@%p18 bra 	$L__BB3_26;
	mul.wide.u32 	%rd35, %r56, 4;
	add.s64 	%rd36, %rd3, %rd35;
	ld.local.f32 	%f97, [%rd36];
	add.f32 	%f98, %f114, %f97;
	ld.local.f32 	%f99, [%rd36+4];
	add.f32 	%f100, %f98, %f99;
	ld.local.f32 	%f101, [%rd36+8];
	add.f32 	%f102, %f100, %f101;
	ld.local.f32 	%f103, [%rd36+12];
	add.f32 	%f114, %f102, %f103;
	add.s32 	%r56, %r56, 4;
$L__BB3_26:
	setp.eq.s32 	%p19, %r31, 0;
	@%p19 bra 	$L__BB3_29;
	mul.wide.u32 	%rd37, %r56, 4;
	add.s64 	%rd45, %rd3, %rd37;
	neg.s32 	%r59, %r31;
$L__BB3_28:
	.pragma "nounroll";
	ld.local.f32 	%f104, [%rd45];
	add.f32 	%f114, %f114, %f104;
	add.s64 	%rd45, %rd45, 4;
	add.s32 	%r59, %r59, 1;
	setp.ne.s32 	%p20, %r59, 0;
	@%p20 bra 	$L__BB3_28;
$L__BB3_29:
	mul.f32 	%f115, %f114, 0f40C90FD0;
$L__BB3_30:
	mul.wide.u32 	%rd38, %r1, 4;
	add.s64 	%rd39, %rd2, %rd38;
	st.global.f32 	[%rd39], %f115;
$L__BB3_31:
	ret;

}
	// .globl	_Z5initUPfS_S_S_ii
.visible .entry _Z5initUPfS_S_S_ii(
	.param .u64 .ptr .align 1 _Z5initUPfS_S_S_ii_param_0,
	.param .u64 .ptr .align 1 _Z5initUPfS_S_S_ii_param_1,
	.param .u64 .ptr .align 1 _Z5initUPfS_S_S_ii_param_2,
	.param .u64 .ptr .align 1 _Z5initUPfS_S_S_ii_param_3,
	.param .u32 _Z5initUPfS_S_S_ii_param_4,
	.param .u32 _Z5initUPfS_S_S_ii_param_5
)
{
	.local .align 4 .b8 	__local_depot4[28];
	.reg .b64 	%SP;
	.reg .b64 	%SPL;
	.reg .pred 	%p<26>;
	.reg .b32 	%r<68>;
	.reg .b32 	%f<107>;
	.reg .b64 	%rd<37>;
	.reg .b64 	%fd<3>;

	mov.u64 	%SPL, __local_depot4;
	ld.param.u64 	%rd14, [_Z5initUPfS_S_S_ii_param_0];
	ld.param.u64 	%rd15, [_Z5initUPfS_S_S_ii_param_1];
	ld.param.u64 	%rd16, [_Z5initUPfS_S_S_ii_param_2];
	ld.param.u64 	%rd17, [_Z5initUPfS_S_S_ii_param_3];
	ld.param.u32 	%r22, [_Z5initUPfS_S_S_ii_param_4];
	ld.param.u32 	%r21, [_Z5initUPfS_S_S_ii_param_5];
	add.u64 	%rd1, %SPL, 0;
	mov.u32 	%r23, %ntid.x;
	mov.u32 	%r24, %ctaid.x;
	mov.u32 	%r25, %tid.x;
	mad.lo.s32 	%r1, %r23, %r24, %r25;
	setp.ge.s32 	%p1, %r1, %r22;
	setp.lt.s32 	%p2, %r21, 1;
	or.pred  	%p3, %p1, %p2;
	@%p3 bra 	$L__BB4_23;
	mul.lo.s32 	%r2, %r21, %r1;
	cvta.to.global.u64 	%rd2, %rd14;
	cvta.to.global.u64 	%rd3, %rd16;
	cvta.to.global.u64 	%rd4, %rd15;
	cvta.to.global.u64 	%rd5, %rd17;
	mov.b32 	%r62, 0;
	mov.u64 	%rd24, __cudart_i2opi_f;
$L__BB4_2:
	add.s32 	%r28, %r62, %r2;
	mul.wide.s32 	%rd19, %r28, 4;
	add.s64 	%rd6, %rd2, %rd19;
	mov.b32 	%r63, 0;
	st.global.u32 	[%rd6], %r63;
	mov.f32 	%f103, 0f00000000;
$L__BB4_3:
	mul.wide.u32 	%rd20, %r63, 4;
	add.s64 	%rd21, %rd3, %rd20;
	ld.global.f32 	%f2, [%rd21];
	add.s32 	%r29, %r63, %r2;
	mul.wide.s32 	%rd22, %r29, 4;
	add.s64 	%rd23, %rd4, %rd22;
	ld.global.f32 	%f3, [%rd23];
	mul.f32 	%f20, %f3, 0f3F22F983;
	cvt.rni.s32.f32 	%r67, %f20;
	cvt.rn.f32.s32 	%f21, %r67;
	fma.rn.f32 	%f22, %f21, 0fBFC90FDA, %f3;
	fma.rn.f32 	%f23, %f21, 0fB3A22168, %f22;
	fma.rn.f32 	%f104, %f21, 0fA7C234C5, %f23;
	abs.f32 	%f5, %f3;
	setp.ltu.f32 	%p4, %f5, 0f47CE4780;
	@%p4 bra 	$L__BB4_11;
	setp.neu.f32 	%p5, %f5, 0f7F800000;
	@%p5 bra 	$L__BB4_6;
	mov.f32 	%f26, 0f00000000;
	mul.rn.f32 	%f104, %f3, %f26;
	mov.b32 	%r67, 0;
	bra.uni 	$L__BB4_11;
$L__BB4_6:
	mov.b32 	%r6, %f3;
	shl.b32 	%r31, %r6, 8;
	or.b32  	%r7, %r31, -2147483648;
	mov.b64 	%rd36, 0;
	mov.b32 	%r64, 0;
	mov.u64 	%rd34, %rd24;
	mov.u64 	%rd35, %rd1;
$L__BB4_7:
	.pragma "nounroll";
	ld.global.nc.u32 	%r32, [%rd34];
	mad.wide.u32 	%rd26, %r32, %r7, %rd36;
	shr.u64 	%rd36, %rd26, 32;
	st.local.u32 	[%rd35], %rd26;
	add.s32 	%r64, %r64, 1;
	add.s64 	%rd35, %rd35, 4;
	add.s64 	%rd34, %rd34, 4;
	setp.ne.s32 	%p6, %r64, 6;
	@%p6 bra 	$L__BB4_7;
	shr.u32 	%r33, %r6, 23;
	st.local.u32 	[%rd1+24], %rd36;
	and.b32  	%r10, %r33, 31;
	and.b32  	%r34, %r33, 224;
	add.s32 	%r35, %r34, -128;
	shr.u32 	%r36, %r35, 5;
	mul.wide.u32 	%rd27, %r36, 4;
	sub.s64 	%rd13, %rd1, %rd27;
	ld.local.u32 	%r65, [%rd13+24];
	ld.local.u32 	%r66, [%rd13+20];
	setp.eq.s32 	%p7, %r10, 0;
	@%p7 bra 	$L__BB4_10;
	shf.l.wrap.b32 	%r65, %r66, %r65, %r10;
	ld.local.u32 	%r37, [%rd13+16];
	shf.l.wrap.b32 	%r66, %r37, %r66, %r10;
$L__BB4_10:
	shr.u32 	%r38, %r65, 30;
	shf.l.wrap.b32 	%r39, %r66, %r65, 2;
	shl.b32 	%r40, %r66, 2;
	shr.u32 	%r41, %r39, 31;
	add.s32 	%r42, %r41, %r38;
	neg.s32 	%r43, %r42;
	setp.lt.s32 	%p8, %r6, 0;
	selp.b32 	%r67, %r43, %r42, %p8;
	xor.b32  	%r44, %r39, %r6;
	shr.s32 	%r45, %r39, 31;
	xor.b32  	%r46, %r45, %r39;
	xor.b32  	%r47, %r45, %r40;
	cvt.u64.u32 	%rd28, %r46;
	shl.b64 	%rd29, %rd28, 32;
	cvt.u64.u32 	%rd30, %r47;
	or.b64  	%rd31, %rd29, %rd30;
	cvt.rn.f64.s64 	%fd1, %rd31;
	mul.f64 	%fd2, %fd1, 0d3BF921FB54442D19;
	cvt.rn.f32.f64 	%f24, %fd2;
	neg.f32 	%f25, %f24;
	setp.lt.s32 	%p9, %r44, 0;
	selp.f32 	%f104, %f25, %f24, %p9;
$L__BB4_11:
	mul.rn.f32 	%f28, %f104, %f104;
	and.b32  	%r49, %r67, 1;
	setp.eq.b32 	%p10, %r49, 1;
	selp.f32 	%f29, 0f3F800000, %f104, %p10;
	fma.rn.f32 	%f30, %f28, %f29, 0f00000000;
	fma.rn.f32 	%f31, %f28, 0f37CBAC00, 0fBAB607ED;
	selp.f32 	%f32, %f31, 0fB94D4153, %p10;
	selp.f32 	%f33, 0f3D2AAABB, 0f3C0885E4, %p10;
	fma.rn.f32 	%f34, %f32, %f28, %f33;
	selp.f32 	%f35, 0fBEFFFFFF, 0fBE2AAAA8, %p10;
	fma.rn.f32 	%f36, %f34, %f28, %f35;
	fma.rn.f32 	%f37, %f36, %f30, %f29;
	and.b32  	%r50, %r67, 2;
	setp.eq.s32 	%p11, %r50, 0;
	mov.f32 	%f38, 0f00000000;
	sub.f32 	%f39, %f38, %f37;
	selp.f32 	%f40, %f37, %f39, %p11;
	neg.f32 	%f41, %f40;
	mul.f32 	%f9, %f2, %f41;
	mul.wide.u32 	%rd32, %r63, 4;
	add.s64 	%rd33, %rd5, %rd32;
	ld.global.f32 	%f10, [%rd33];
	mov.f32 	%f106, 0f3F800000;
	setp.eq.s32 	%p12, %r62, 0;
	@%p12 bra 	$L__BB4_21;
	setp.eq.s32 	%p13, %r62, 2;
	@%p13 bra 	$L__BB4_15;
	setp.ne.s32 	%p14, %r62, 1;
	mov.f32 	%f106, %f10;
	@%p14 bra 	$L__BB4_14;
	bra.uni 	$L__BB4_21;
$L__BB4_14:
	mov.f32 	%f106, 0fBF800000;
	bra.uni 	$L__BB4_21;
$L__BB4_15:
	abs.f32 	%f11, %f10;
	setp.eq.f32 	%p15, %f10, 0f3F800000;
	mov.f32 	%f105, 0f3F800000;
	@%p15 bra 	$L__BB4_20;
	setp.num.f32 	%p16, %f11, %f11;
	@%p16 bra 	$L__BB4_18;
	mov.f32 	%f98, 0f40000000;
	add.rn.f32 	%f105, %f10, %f98;
	bra.uni 	$L__BB4_20;
$L__BB4_18:
	setp.lt.f32 	%p17, %f11, 0f00800000;
	mul.f32 	%f43, %f11, 0f4B800000;
	selp.f32 	%f44, %f43, %f11, %p17;
	mov.b32 	%r51, %f44;
	add.s32 	%r52, %r51, -1060439283;
	and.b32  	%r53, %r52, -8388608;
	sub.s32 	%r54, %r51, %r53;
	mov.b32 	%f45, %r54;
	cvt.rn.f32.s32 	%f46, %r53;
	selp.f32 	%f47, 0fC1C00000, 0f00000000, %p17;
	fma.rn.f32 	%f48, %f46, 0f34000000, %f47;
	add.f32 	%f49, %f45, 0fBF800000;
	add.f32 	%f50, %f45, 0f3F800000;
	rcp.approx.ftz.f32 	%f51, %f50;
	add.f32 	%f52, %f49, %f49;
	mul.f32 	%f53, %f52, %f51;
	mul.f32 	%f54, %f53, %f53;
	neg.f32 	%f55, %f53;
	sub.f32 	%f56, %f49, %f53;
	add.f32 	%f57, %f56, %f56;
	fma.rn.f32 	%f58, %f55, %f49, %f57;
	mul.rn.f32 	%f59, %f51, %f58;
	fma.rn.f32 	%f60, %f54, 0f3A2C32E4, 0f3B52E7DB;
	fma.rn.f32 	%f61, %f60, %f54, 0f3C93BB73;
	fma.rn.f32 	%f62, %f61, %f54, 0f3DF6384F;
	mul.rn.f32 	%f63, %f62, %f54;
	fma.rn.f32 	%f64, %f53, 0f3FB8AA3B, %f48;
	mul.f32 	%f65, %f63, 0f40400000;
	sub.f32 	%f66, %f48, %f64;
	fma.rn.f32 	%f67, %f53, 0f3FB8AA3B, %f66;
	fma.rn.f32 	%f68, %f59, 0f3FB8AA3B, %f67;
	fma.rn.f32 	%f69, %f53, 0f32A55E34, %f68;
	fma.rn.f32 	%f70, %f65, %f59, %f69;
	fma.rn.f32 	%f71, %f63, %f53, %f70;
	add.rn.f32 	%f72, %f64, %f71;
	mov.f32 	%f73, 0f40000000;
	mul.rn.f32 	%f74, %f72, %f73;
	cvt.rni.f32.f32 	%f75, %f74;
	sub.f32 	%f76, %f74, %f75;
	neg.f32 	%f77, %f74;
	fma.rn.f32 	%f78, %f72, 0f40000000, %f77;
	neg.f32 	%f79, %f64;
	add.rn.f32 	%f80, %f72, %f79;
	neg.f32 	%f81, %f80;
	add.rn.f32 	%f82, %f71, %f81;
	fma.rn.f32 	%f83, %f82, 0f40000000, %f78;
	add.f32 	%f84, %f76, %f83;
	setp.gt.f32 	%p18, %f75, 0f00000000;
	selp.b32 	%r55, 0, -2097152000, %p18;
	setp.neu.f32 	%p19, %f10, 0f00000000;
	setp.neu.f32 	%p20, %f11, 0f7F800000;
	setp.lt.f32 	%p21, %f74, 0f00000000;
	selp.f32 	%f85, 0f00000000, 0f7F800000, %p21;
	abs.f32 	%f86, %f74;
	setp.gt.f32 	%p22, %f86, 0f43180000;
	cvt.rzi.s32.f32 	%r56, %f75;
	shl.b32 	%r57, %r56, 23;
	sub.s32 	%r58, %r57, %r55;
	mov.b32 	%f87, %r58;
	add.s32 	%r59, %r55, 2130706432;
	mov.b32 	%f88, %r59;
	fma.rn.f32 	%f89, %f84, 0f391FCB8E, 0f3AAF85ED;
	fma.rn.f32 	%f90, %f89, %f84, 0f3C1D9856;
	fma.rn.f32 	%f91, %f90, %f84, 0f3D6357BB;
	fma.rn.f32 	%f92, %f91, %f84, 0f3E75FDEC;
	fma.rn.f32 	%f93, %f92, %f84, 0f3F317218;
	fma.rn.f32 	%f94, %f93, %f84, 0f3F800000;
	mul.f32 	%f95, %f94, %f88;
	mul.f32 	%f96, %f95, %f87;
	selp.f32 	%f105, %f85, %f96, %p22;
	and.pred  	%p23, %p19, %p20;
	@%p23 bra 	$L__BB4_20;
	add.f32 	%f97, %f10, %f10;
	mov.b32 	%r60, %f97;
	and.b32  	%r61, %r60, 2147483647;
	mov.b32 	%f105, %r61;
$L__BB4_20:
	fma.rn.f32 	%f99, %f105, 0f40400000, 0fBF800000;
	mul.f32 	%f106, %f99, 0f3F000000;
$L__BB4_21:
	fma.rn.f32 	%f103, %f9, %f106, %f103;
	st.global.f32 	[%rd6], %f103;
	add.s32 	%r63, %r63, 1;
	setp.ne.s32 	%p24, %r63, %r21;
	@%p24 bra 	$L__BB4_3;
	cvt.rn.f32.u32 	%f101, %r62;
	mul.f32 	%f102, %f103, %f101;
	st.global.f32 	[%rd6], %f102;
	add.s32 	%r62, %r62, 1;
	setp.ne.s32 	%p25, %r62, %r21;
	@%p25 bra 	$L__BB4_2;
$L__BB4_23:
	ret;

}
	// .globl	_Z3rhsPfS_S_S_S_fffii
.visible .entry _Z3rhsPfS_S_S_S_fffii(
	.param .u64 .ptr .align 1 _Z3rhsPfS_S_S_S_fffii_param_0,
	.param .u64 .ptr .align 1 _Z3rhsPfS_S_S_S_fffii_param_1,
	.param .u64 .ptr .align 1 _Z3rhsPfS_S_S_S_fffii_param_2,
	.param .u64 .ptr .align 1 _Z3rhsPfS_S_S_S_fffii_param_3,
	.param .u64 .ptr .align 1 _Z3rhsPfS_S_S_S_fffii_param_4,
	.param .f32 _Z3rhsPfS_S_S_S_fffii_param_5,
	.param .f32 _Z3rhsPfS_S_S_S_fffii_param_6,
	.param .f32 _Z3rhsPfS_S_S_S_fffii_param_7,
	.param .u32 _Z3rhsPfS_S_S_S_fffii_param_8,
	.param .u32 _Z3rhsPfS_S_S_S_fffii_param_9
)
{
	.local .align 8 .b8 	__local_depot5[16];
	.reg .b64 	%SP;
	.reg .b64 	%SPL;
	.reg .pred 	%p<72>;
	.reg .b32 	%r<120>;
	.reg .b32 	%f<343>;
	.reg .b64 	%rd<67>;

	mov.u64 	%SPL, __local_depot5;
	ld.param.u64 	%rd21, [_Z3rhsPfS_S_S_S_fffii_param_0];
	ld.param.f32 	%f51, [_Z3rhsPfS_S_S_S_fffii_param_6];
	ld.param.f32 	%f52, [_Z3rhsPfS_S_S_S_fffii_param_7];
	ld.param.u32 	%r44, [_Z3rhsPfS_S_S_S_fffii_param_8];
	ld.param.u32 	%r43, [_Z3rhsPfS_S_S_S_fffii_param_9];
	cvta.to.global.u64 	%rd1, %rd21;
	add.u64 	%rd2, %SPL, 0;
	add.u64 	%rd3, %SPL, 8;
	mov.u32 	%r45, %ntid.x;
	mov.u32 	%r46, %ctaid.x;
	mov.u32 	%r47, %tid.x;
	mad.lo.s32 	%r1, %r45, %r46, %r47;
	setp.ge.s32 	%p2, %r1, %r44;
	@%p2 bra 	$L__BB5_69;
	setp.lt.s32 	%p3, %r43, 1;
	@%p3 bra 	$L__BB5_49;
	mul.lo.s32 	%r2, %r43, %r1;
	and.b32  	%r3, %r43, 15;
	setp.lt.u32 	%p4, %r43, 16;
	mov.b32 	%r104, 0;
	@%p4 bra 	$L__BB5_5;
	mov.b32 	%r108, 0;
$L__BB5_4:
	.pragma "nounroll";
	add.s32 	%r50, %r108, %r2;
	mul.wide.s32 	%rd24, %r50, 4;
	add.s64 	%rd25, %rd1, %rd24;
	ld.global.f32 	%f53, [%rd25];
	mul.wide.u32 	%rd26, %r108, 4;
	add.s64 	%rd27, %rd3, %rd26;
	add.s64 	%rd28, %rd2, %rd26;
	ld.global.f32 	%f54, [%rd25+4];
	st.local.v2.f32 	[%rd27], {%f53, %f54};
	mov.f32 	%f55, 0f00000000;
	st.local.v2.f32 	[%rd28], {%f55, %f55};
	ld.global.f32 	%f56, [%rd25+8];
	ld.global.f32 	%f57, [%rd25+12];
	st.local.v2.f32 	[%rd27+8], {%f56, %f57};
	st.local.v2.f32 	[%rd28+8], {%f55, %f55};
	ld.global.f32 	%f58, [%rd25+16];
	ld.global.f32 	%f59, [%rd25+20];
	st.local.v2.f32 	[%rd27+16], {%f58, %f59};
	st.local.v2.f32 	[%rd28+16], {%f55, %f55};
	ld.global.f32 	%f60, [%rd25+24];
	ld.global.f32 	%f61, [%rd25+28];
	st.local.v2.f32 	[%rd27+24], {%f60, %f61};
	st.local.v2.f32 	[%rd28+24], {%f55, %f55};
	ld.global.f32 	%f62, [%rd25+32];
	ld.global.f32 	%f63, [%rd25+36];
	st.local.v2.f32 	[%rd27+32], {%f62, %f63};
	st.local.v2.f32 	[%rd28+32], {%f55, %f55};
	ld.global.f32 	%f64, [%rd25+40];
	ld.global.f32 	%f65, [%rd25+44];
	st.local.v2.f32 	[%rd27+40], {%f64, %f65};
	st.local.v2.f32 	[%rd28+40], {%f55, %f55};
	ld.global.f32 	%f66, [%rd25+48];
	ld.global.f32 	%f67, [%rd25+52];
	st.local.v2.f32 	[%rd27+48], {%f66, %f67};
	st.local.v2.f32 	[%rd28+48], {%f55, %f55};
	ld.global.f32 	%f68, [%rd25+56];
	ld.global.f32 	%f69, [%rd25+60];
	st.local.v2.f32 	[%rd27+56], {%f68, %f69};
	st.local.v2.f32 	[%rd28+56], {%f55, %f55};
	add.s32 	%r108, %r108, 16;
	and.b32  	%r104, %r43, 2147483632;
	setp.eq.s32 	%p5, %r108, %r104;
	@%p5 bra 	$L__BB5_5;
	bra.uni 	$L__BB5_4;
$L__BB5_5:
	setp.eq.s32 	%p6, %r3, 0;
	@%p6 bra 	$L__BB5_14;
	and.b32  	%r5, %r43, 7;
	setp.lt.u32 	%p7, %r3, 8;
	@%p7 bra 	$L__BB5_8;
	add.s32 	%r51, %r104, %r2;
	mul.wide.s32 	%rd29, %r51, 4;
	add.s64 	%rd30, %rd1, %rd29;
	ld.global.f32 	%f70, [%rd30];
	mul.wide.u32 	%rd31, %r104, 4;
	add.s64 	%rd32, %rd3, %rd31;
	st.local.f32 	[%rd32], %f70;
	add.s64 	%rd33, %rd2, %rd31;
	mov.b32 	%r52, 0;
	st.local.u32 	[%rd33], %r52;
	ld.global.f32 	%f71, [%rd30+4];
	st.local.f32 	[%rd32+4], %f71;
	st.local.u32 	[%rd33+4], %r52;
	ld.global.f32 	%f72, [%rd30+8];
	st.local.f32 	[%rd32+8], %f72;
	st.local.u32 	[%rd33+8], %r52;
	ld.global.f32 	%f73, [%rd30+12];
	st.local.f32 	[%rd32+12], %f73;
	st.local.u32 	[%rd33+12], %r52;
	ld.global.f32 	%f74, [%rd30+16];
	st.local.f32 	[%rd32+16], %f74;
	st.local.u32 	[%rd33+16], %r52;
	ld.global.f32 	%f75, [%rd30+20];
	st.local.f32 	[%rd32+20], %f75;
	st.local.u32 	[%rd33+20], %r52;
	ld.global.f32 	%f76, [%rd30+24];
	st.local.f32 	[%rd32+24], %f76;
	st.local.u32 	[%rd33+24], %r52;
	ld.global.f32 	%f77, [%rd30+28];
	st.local.f32 	[%rd32+28], %f77;
	st.local.u32 	[%rd33+28], %r52;
	add.s32 	%r104, %r104, 8;
$L__BB5_8:
	setp.eq.s32 	%p8, %r5, 0;
	@%p8 bra 	$L__BB5_14;
	and.b32  	%r8, %r43, 3;
	setp.lt.u32 	%p9, %r5, 4;
	@%p9 bra 	$L__BB5_11;
	add.s32 	%r53, %r104, %r2;
	mul.wide.s32 	%rd34, %r53, 4;
	add.s64 	%rd35, %rd1, %rd34;
	ld.global.f32 	%f78, [%rd35];
	mul.wide.u32 	%rd36, %r104, 4;
	add.s64 	%rd37, %rd3, %rd36;
	st.local.f32 	[%rd37], %f78;
	add.s64 	%rd38, %rd2, %rd36;
	mov.b32 	%r54, 0;
	st.local.u32 	[%rd38], %r54;
	ld.global.f32 	%f79, [%rd35+4];
	st.local.f32 	[%rd37+4], %f79;
	st.local.u32 	[%rd38+4], %r54;
	ld.global.f32 	%f80, [%rd35+8];
	st.local.f32 	[%rd37+8], %f80;
	st.local.u32 	[%rd38+8], %r54;
	ld.global.f32 	%f81, [%rd35+12];
	st.local.f32 	[%rd37+12], %f81;
	st.local.u32 	[%rd38+12], %r54;
	add.s32 	%r104, %r104, 4;
$L__BB5_11:
	setp.eq.s32 	%p10, %r8, 0;
	@%p10 bra 	$L__BB5_14;
	mov.b32 	%r107, 0;
$L__BB5_13:
	.pragma "nounroll";
	add.s32 	%r56, %r104, %r2;
	mul.wide.s32 	%rd39, %r56, 4;
	add.s64 	%rd40, %rd1, %rd39;
	ld.global.f32 	%f82, [%rd40];
	mul.wide.u32 	%rd41, %r104, 4;
	add.s64 	%rd42, %rd3, %rd41;
	st.local.f32 	[%rd42], %f82;
	add.s64 	%rd43, %rd2, %rd41;
	mov.b32 	%r57, 0;
	st.local.u32 	[%rd43], %r57;
	add.s32 	%r104, %r104, 1;
	add.s32 	%r107, %r107, 1;
	setp.ne.s32 	%p11, %r107, %r8;
	@%p11 bra 	$L__BB5_13;
$L__BB5_14:
	ld.param.u64 	%rd64, [_Z3rhsPfS_S_S_S_fffii_param_4];
	ld.param.u64 	%rd63, [_Z3rhsPfS_S_S_S_fffii_param_3];
	and.b32  	%r15, %r43, 3;
	and.b32  	%r16, %r43, 2147483644;
	cvta.to.global.u64 	%rd4, %rd63;
	cvta.to.global.u64 	%rd5, %rd64;
	mov.b32 	%r109, 0;
	add.s64 	%rd8, %rd3, 8;
$L__BB5_15:
	mul.wide.u32 	%rd44, %r109, 4;
	add.s64 	%rd6, %rd2, %rd44;
	ld.local.f32 	%f328, [%rd6];
	mov.b32 	%r110, 0;
$L__BB5_16:
	mul.wide.u32 	%rd45, %r110, 4;
	add.s64 	%rd46, %rd5, %rd45;
	ld.global.f32 	%f83, [%rd46];
	abs.f32 	%f84, %f83;
	setp.lt.f32 	%p12, %f84, 0f00800000;
	mul.f32 	%f85, %f84, 0f4B800000;
	selp.f32 	%f86, %f85, %f84, %p12;
	selp.f32 	%f87, 0fC1C00000, 0f00000000, %p12;
	mov.b32 	%r60, %f86;
	add.s32 	%r61, %r60, -1060439283;
	and.b32  	%r62, %r61, -8388608;
	sub.s32 	%r63, %r60, %r62;
	mov.b32 	%f88, %r63;
	cvt.rn.f32.s32 	%f89, %r62;
	fma.rn.f32 	%f90, %f89, 0f34000000, %f87;
	add.f32 	%f91, %f88, 0fBF800000;
	add.f32 	%f92, %f88, 0f3F800000;
	rcp.approx.ftz.f32 	%f93, %f92;
	add.f32 	%f94, %f91, %f91;
	mul.f32 	%f95, %f94, %f93;
	mul.f32 	%f96, %f95, %f95;
	sub.f32 	%f97, %f91, %f95;
	add.f32 	%f98, %f97, %f97;
	neg.f32 	%f99, %f95;
	fma.rn.f32 	%f100, %f99, %f91, %f98;
	mul.rn.f32 	%f101, %f93, %f100;
	fma.rn.f32 	%f102, %f96, 0f3A2C32E4, 0f3B52E7DB;
	fma.rn.f32 	%f103, %f102, %f96, 0f3C93BB73;
	fma.rn.f32 	%f104, %f103, %f96, 0f3DF6384F;
	mul.rn.f32 	%f105, %f104, %f96;
	fma.rn.f32 	%f106, %f95, 0f3FB8AA3B, %f90;
	sub.f32 	%f107, %f90, %f106;
	fma.rn.f32 	%f108, %f95, 0f3FB8AA3B, %f107;
	fma.rn.f32 	%f109, %f101, 0f3FB8AA3B, %f108;
	fma.rn.f32 	%f110, %f95, 0f32A55E34, %f109;
	mul.f32 	%f111, %f105, 0f40400000;
	fma.rn.f32 	%f112, %f111, %f101, %f110;
	fma.rn.f32 	%f113, %f105, %f95, %f112;
	add.rn.f32 	%f114, %f106, %f113;
	neg.f32 	%f115, %f106;
	add.rn.f32 	%f116, %f114, %f115;
	neg.f32 	%f117, %f116;
	add.rn.f32 	%f118, %f113, %f117;
	mov.f32 	%f119, 0f40000000;
	mul.rn.f32 	%f120, %f114, %f119;
	neg.f32 	%f121, %f120;
	fma.rn.f32 	%f122, %f114, 0f40000000, %f121;
	fma.rn.f32 	%f123, %f118, 0f40000000, %f122;
	cvt.rni.f32.f32 	%f124, %f120;
	sub.f32 	%f125, %f120, %f124;
	add.f32 	%f126, %f125, %f123;
	fma.rn.f32 	%f127, %f126, 0f391FCB8E, 0f3AAF85ED;
	fma.rn.f32 	%f128, %f127, %f126, 0f3C1D9856;
	fma.rn.f32 	%f129, %f128, %f126, 0f3D6357BB;
	fma.rn.f32 	%f130, %f129, %f126, 0f3E75FDEC;
	fma.rn.f32 	%f131, %f130, %f126, 0f3F317218;
	fma.rn.f32 	%f132, %f131, %f126, 0f3F800000;
	cvt.rzi.s32.f32 	%r64, %f124;
	setp.gt.f32 	%p13, %f124, 0f00000000;
	selp.b32 	%r65, 0, -2097152000, %p13;
	add.s32 	%r66, %r65, 2130706432;
	mov.b32 	%f133, %r66;
	mul.f32 	%f134, %f132, %f133;
	shl.b32 	%r67, %r64, 23;
	sub.s32 	%r68, %r67, %r65;
	mov.b32 	%f135, %r68;
	mul.f32 	%f136, %f134, %f135;
	abs.f32 	%f137, %f120;
	setp.gt.f32 	%p14, %f137, 0f43180000;
	setp.lt.f32 	%p15, %f120, 0f00000000;
	selp.f32 	%f138, 0f00000000, 0f7F800000, %p15;
	selp.f32 	%f5, %f138, %f136, %p14;
	setp.neu.f32 	%p16, %f83, 0f3F800000;
	setp.eq.f32 	%p17, %f83, 0f00000000;
	setp.eq.f32 	%p18, %f84, 0f7F800000;
	or.pred  	%p1, %p17, %p18;
	add.f32 	%f139, %f83, %f83;
	mov.b32 	%r69, %f139;
	and.b32  	%r70, %r69, 2147483647;
	mov.b32 	%f6, %r70;
	@%p16 bra 	$L__BB5_26;
	setp.lt.u32 	%p33, %r43, 4;
	mov.b32 	%r112, 0;
	mov.f32 	%f338, 0f00000000;
	@%p33 bra 	$L__BB5_20;
	mov.b32 	%r111, 0;
	mov.f32 	%f338, 0f00000000;
$L__BB5_19:
	setp.eq.s32 	%p34, %r111, 0;
	mul.wide.u32 	%rd48, %r111, 4;
	add.s64 	%rd49, %rd3, %rd48;
	ld.local.v2.f32 	{%f178, %f179}, [%rd49];
	neg.f32 	%f180, %f178;
	selp.f32 	%f181, %f178, %f180, %p34;
	add.f32 	%f182, %f338, %f181;
	neg.f32 	%f183, %f179;
	selp.f32 	%f184, %f179, %f183, %p34;
	add.f32 	%f185, %f182, %f184;
	ld.local.v2.f32 	{%f186, %f187}, [%rd49+8];
	neg.f32 	%f188, %f186;
	selp.f32 	%f189, %f186, %f188, %p34;
	add.f32 	%f190, %f185, %f189;
	sub.f32 	%f338, %f190, %f187;
	add.s32 	%r111, %r111, 4;
	setp.ne.s32 	%p35, %r111, %r16;
	mov.u32 	%r112, %r16;
	@%p35 bra 	$L__BB5_19;
$L__BB5_20:
	setp.eq.s32 	%p36, %r15, 0;
	@%p36 bra 	$L__BB5_41;
	setp.eq.s32 	%p37, %r15, 1;
	setp.eq.s32 	%p38, %r112, 0;
	mul.wide.u32 	%rd50, %r112, 4;
	add.s64 	%rd7, %rd3, %rd50;
	ld.local.f32 	%f191, [%rd7];
	neg.f32 	%f192, %f191;
	selp.f32 	%f193, %f191, %f192, %p38;
	add.f32 	%f338, %f338, %f193;
	@%p37 bra 	$L__BB5_41;
	setp.eq.s32 	%p39, %r15, 2;
	add.s32 	%r78, %r112, 1;
	setp.lt.u32 	%p40, %r78, 2;
	ld.local.f32 	%f194, [%rd7+4];
	neg.f32 	%f195, %f194;
	selp.f32 	%f196, %f194, %f195, %p40;
	add.f32 	%f338, %f338, %f196;
	@%p39 bra 	$L__BB5_41;
	mov.f32 	%f332, 0f3F800000;
	add.s32 	%r79, %r112, 2;
	setp.lt.u32 	%p41, %r79, 3;
	@%p41 bra 	$L__BB5_25;
	mov.f32 	%f332, 0fBF800000;
$L__BB5_25:
	ld.local.f32 	%f199, [%rd7+8];
	fma.rn.f32 	%f338, %f332, %f199, %f338;
	bra.uni 	$L__BB5_41;
$L__BB5_26:
	setp.lt.u32 	%p19, %r43, 4;
	mov.b32 	%r115, 0;
	mov.f32 	%f338, 0f00000000;
	@%p19 bra 	$L__BB5_29;
	and.b32  	%r73, %r43, 2147483644;
	neg.s32 	%r113, %r73;
	setp.nan.f32 	%p20, %f84, %f84;
	selp.f32 	%f143, %f6, %f5, %p1;
	mov.f32 	%f144, 0f40000000;
	add.rn.f32 	%f145, %f83, %f144;
	selp.f32 	%f146, %f145, %f143, %p20;
	fma.rn.f32 	%f147, %f146, 0f40400000, 0fBF800000;
	mul.f32 	%f15, %f147, 0f3F000000;
	mov.b32 	%r114, 0;
	mov.f32 	%f338, 0f00000000;
	mov.u64 	%rd65, %rd8;
$L__BB5_28:
	setp.eq.s32 	%p21, %r114, 0;
	ld.local.v2.f32 	{%f148, %f149}, [%rd65+-8];
	neg.f32 	%f150, %f148;
	selp.f32 	%f151, %f148, %f150, %p21;
	add.f32 	%f152, %f338, %f151;
	selp.f32 	%f153, %f83, 0fBF800000, %p21;
	fma.rn.f32 	%f154, %f153, %f149, %f152;
	selp.f32 	%f155, %f15, 0fBF800000, %p21;
	ld.local.v2.f32 	{%f156, %f157}, [%rd65];
	fma.rn.f32 	%f158, %f155, %f156, %f154;
	sub.f32 	%f338, %f158, %f157;
	add.s32 	%r114, %r114, 4;
	add.s32 	%r113, %r113, 4;
	add.s64 	%rd65, %rd65, 16;
	setp.ne.s32 	%p22, %r113, 0;
	mov.u32 	%r115, %r16;
	@%p22 bra 	$L__BB5_28;
$L__BB5_29:
	setp.eq.s32 	%p23, %r15, 0;
	@%p23 bra 	$L__BB5_41;
	setp.eq.s32 	%p24, %r15, 1;
	setp.eq.s32 	%p25, %r115, 0;
	mul.wide.u32 	%rd47, %r115, 4;
	add.s64 	%rd11, %rd3, %rd47;
	ld.local.f32 	%f159, [%rd11];
	neg.f32 	%f160, %f159;
	selp.f32 	%f161, %f159, %f160, %p25;
	add.f32 	%f338, %f338, %f161;
	@%p24 bra 	$L__BB5_41;
	mov.f32 	%f336, 0f3F800000;
	setp.eq.s32 	%p26, %r115, -1;
	@%p26 bra 	$L__BB5_34;
	setp.ne.s32 	%p27, %r115, 0;
	mov.f32 	%f336, %f83;
	@%p27 bra 	$L__BB5_33;
	bra.uni 	$L__BB5_34;
$L__BB5_33:
	mov.f32 	%f336, 0fBF800000;
$L__BB5_34:
	setp.eq.s32 	%p28, %r15, 2;
	ld.local.f32 	%f164, [%rd11+4];
	fma.rn.f32 	%f338, %f336, %f164, %f338;
	@%p28 bra 	$L__BB5_41;
	mov.f32 	%f337, 0f3F800000;
	setp.eq.s32 	%p29, %r115, -2;
	@%p29 bra 	$L__BB5_40;
	mov.f32 	%f337, %f83;
	@%p26 bra 	$L__BB5_40;
	setp.ne.s32 	%p31, %r115, 0;
	@%p31 bra 	$L__BB5_39;
	setp.nan.f32 	%p32, %f84, %f84;
	add.f32 	%f166, %f83, %f83;
	mov.b32 	%r74, %f166;
	and.b32  	%r75, %r74, 2147483647;
	mov.b32 	%f167, %r75;
	selp.f32 	%f168, %f167, %f5, %p1;
	mov.f32 	%f169, 0f40000000;
	add.rn.f32 	%f170, %f83, %f169;
	selp.f32 	%f171, %f170, %f168, %p32;
	fma.rn.f32 	%f172, %f171, 0f40400000, 0fBF800000;
	mul.f32 	%f337, %f172, 0f3F000000;
	bra.uni 	$L__BB5_40;
$L__BB5_39:
	mov.f32 	%f337, 0fBF800000;
$L__BB5_40:
	ld.local.f32 	%f174, [%rd11+8];
	fma.rn.f32 	%f338, %f337, %f174, %f338;
$L__BB5_41:
	mul.wide.u32 	%rd51, %r110, 4;
	add.s64 	%rd52, %rd4, %rd51;
	ld.global.f32 	%f27, [%rd52];
	mov.f32 	%f339, 0f00000000;
	setp.eq.s32 	%p42, %r109, 0;
	@%p42 bra 	$L__BB5_47;
	setp.eq.s32 	%p43, %r109, 2;
	@%p43 bra 	$L__BB5_45;
	setp.ne.s32 	%p44, %r109, 1;
	@%p44 bra 	$L__BB5_46;
	mov.f32 	%f339, 0f3F800000;
	bra.uni 	$L__BB5_47;
$L__BB5_45:
	mul.f32 	%f339, %f83, 0f40400000;
	bra.uni 	$L__BB5_47;
$L__BB5_46:
	mov.f32 	%f339, 0fBF800000;
$L__BB5_47:
	mul.f32 	%f203, %f27, %f339;
	mul.f32 	%f204, %f338, 0f40C90FD0;
	fma.rn.f32 	%f328, %f204, %f203, %f328;
	add.s32 	%r110, %r110, 1;
	setp.ne.s32 	%p45, %r110, %r43;
	@%p45 bra 	$L__BB5_16;
	st.local.f32 	[%rd6], %f328;
	add.s32 	%r109, %r109, 1;
	setp.ne.s32 	%p46, %r109, %r43;
	@%p46 bra 	$L__BB5_15;
$L__BB5_49:
	ld.param.u64 	%rd62, [_Z3rhsPfS_S_S_S_fffii_param_2];
	setp.lt.s32 	%p47, %r43, 1;
	cvta.to.global.u64 	%rd53, %rd62;
	mul.wide.s32 	%rd54, %r1, 4;
	add.s64 	%rd55, %rd53, %rd54;
	ld.global.f32 	%f31, [%rd55];
	ld.global.f32 	%f32, [%rd55+4];
	@%p47 bra 	$L__BB5_69;
	ld.param.u64 	%rd61, [_Z3rhsPfS_S_S_S_fffii_param_1];
	cvta.to.global.u64 	%rd12, %rd61;
	mov.f32 	%f205, 0f00000000;
	mov.f32 	%f206, 0f3F000000;
	mul.rn.f32 	%f207, %f206, %f205;
	mov.f32 	%f208, 0f3DF6384F;
	mul.rn.f32 	%f209, %f208, %f205;
	fma.rn.f32 	%f210, %f207, 0f3FB8AA3B, 0f00000000;
	add.f32 	%f211, %f210, 0f00000000;
	mul.f32 	%f212, %f209, 0f40400000;
	fma.rn.f32 	%f213, %f212, %f207, %f211;
	fma.rn.f32 	%f214, %f209, 0f00000000, %f213;
	add.rn.f32 	%f33, %f205, %f214;
	mov.f32 	%f215, 0f80000000;
	add.rn.f32 	%f216, %f33, %f215;
	neg.f32 	%f217, %f216;
	add.rn.f32 	%f34, %f214, %f217;
	mul.lo.s32 	%r33, %r43, %r1;
	setp.eq.s32 	%p48, %r43, 1;
	mov.b32 	%r119, 0;
	@%p48 bra 	$L__BB5_62;
	and.b32  	%r119, %r43, 2147483646;
	add.s64 	%rd66, %rd2, 4;
	mov.b32 	%r117, 0;
	mov.b32 	%r116, 1;
	mov.u32 	%r118, %r33;
$L__BB5_52:
	cvt.rn.f32.u32 	%f35, %r117;
	setp.eq.s32 	%p49, %r117, 0;
	mov.f32 	%f340, 0f3F800000;
	@%p49 bra 	$L__BB5_57;
	abs.f32 	%f36, %f35;
	setp.num.f32 	%p50, %f36, %f36;
	@%p50 bra 	$L__BB5_55;
	mov.f32 	%f246, 0fBF800000;
	add.rn.f32 	%f340, %f246, %f35;
	bra.uni 	$L__BB5_57;
$L__BB5_55:
	setp.eq.f32 	%p51, %f36, 0f7F800000;
	@%p51 bra 	$L__BB5_57;
	mul.rn.f32 	%f220, %f33, %f35;
	cvt.rni.f32.f32 	%f221, %f220;
	sub.f32 	%f222, %f220, %f221;
	neg.f32 	%f223, %f220;
	fma.rn.f32 	%f224, %f33, %f35, %f223;
	fma.rn.f32 	%f225, %f34, %f35, %f224;
	add.f32 	%f226, %f222, %f225;
	setp.gt.f32 	%p52, %f221, 0f00000000;
	selp.b32 	%r83, 0, -2097152000, %p52;
	setp.lt.f32 	%p53, %f220, 0f00000000;
	selp.f32 	%f227, 0f00000000, 0f7F800000, %p53;
	abs.f32 	%f228, %f220;
	setp.gt.f32 	%p54, %f228, 0f43180000;
	cvt.rzi.s32.f32 	%r84, %f221;
	shl.b32 	%r85, %r84, 23;
	sub.s32 	%r86, %r85, %r83;
	mov.b32 	%f229, %r86;
	add.s32 	%r87, %r83, 2130706432;
	mov.b32 	%f230, %r87;
	fma.rn.f32 	%f231, %f226, 0f391FCB8E, 0f3AAF85ED;
	fma.rn.f32 	%f232, %f231, %f226, 0f3C1D9856;
	fma.rn.f32 	%f233, %f232, %f226, 0f3D6357BB;
	fma.rn.f32 	%f234, %f233, %f226, 0f3E75FDEC;
	fma.rn.f32 	%f235, %f234, %f226, 0f3F317218;
	fma.rn.f32 	%f236, %f235, %f226, 0f3F800000;
	mul.f32 	%f237, %f236, %f230;
	mul.f32 	%f238, %f237, %f229;
	selp.f32 	%f239, %f227, %f238, %p54;
	mul.f32 	%f240, %f35, 0f3F000000;
	cvt.rzi.f32.f32 	%f241, %f240;
	add.f32 	%f242, %f241, %f241;
	sub.f32 	%f243, %f35, %f242;
	abs.f32 	%f244, %f243;
	setp.neu.f32 	%p55, %f244, 0f3F800000;
	neg.f32 	%f245, %f239;
	selp.f32 	%f340, %f239, %f245, %p55;
$L__BB5_57:
	mul.f32 	%f247, %f31, %f340;
	sub.f32 	%f248, %f247, %f32;
	ld.local.f32 	%f249, [%rd66+-4];
	add.f32 	%f250, %f249, %f248;
	cvt.rn.f32.u32 	%f251, %r116;
	div.rn.f32 	%f252, %f251, %f52;
	mul.f32 	%f253, %f51, %f252;
	mul.f32 	%f254, %f253, %f250;
	mul.wide.s32 	%rd56, %r118, 4;
	add.s64 	%rd15, %rd12, %rd56;
	st.global.f32 	[%rd15], %f254;
	add.s32 	%r38, %r117, 1;
	cvt.rn.f32.u32 	%f40, %r38;
	abs.f32 	%f41, %f40;
	setp.nan.f32 	%p56, %f41, %f41;
	@%p56 bra 	$L__BB5_60;
	setp.eq.f32 	%p57, %f41, 0f7F800000;
	mov.f32 	%f341, 0f3F800000;
	@%p57 bra 	$L__BB5_61;
	mul.rn.f32 	%f256, %f33, %f40;
	cvt.rni.f32.f32 	%f257, %f256;
	sub.f32 	%f258, %f256, %f257;
	neg.f32 	%f259, %f256;
	fma.rn.f32 	%f260, %f33, %f40, %f259;
	fma.rn.f32 	%f261, %f34, %f40, %f260;
	add.f32 	%f262, %f258, %f261;
	setp.gt.f32 	%p58, %f257, 0f00000000;
	selp.b32 	%r88, 0, -2097152000, %p58;
	setp.lt.f32 	%p59, %f256, 0f00000000;
	selp.f32 	%f263, 0f00000000, 0f7F800000, %p59;
	abs.f32 	%f264, %f256;
	setp.gt.f32 	%p60, %f264, 0f43180000;
	cvt.rzi.s32.f32 	%r89, %f257;
	shl.b32 	%r90, %r89, 23;
	sub.s32 	%r91, %r90, %r88;
	mov.b32 	%f265, %r91;
	add.s32 	%r92, %r88, 2130706432;
	mov.b32 	%f266, %r92;
	fma.rn.f32 	%f267, %f262, 0f391FCB8E, 0f3AAF85ED;
	fma.rn.f32 	%f268, %f267, %f262, 0f3C1D9856;
	fma.rn.f32 	%f269, %f268, %f262, 0f3D6357BB;
	fma.rn.f32 	%f270, %f269, %f262, 0f3E75FDEC;
	fma.rn.f32 	%f271, %f270, %f262, 0f3F317218;
	fma.rn.f32 	%f272, %f271, %f262, 0f3F800000;
	mul.f32 	%f273, %f272, %f266;
	mul.f32 	%f274, %f273, %f265;
	selp.f32 	%f275, %f263, %f274, %p60;
	mul.f32 	%f276, %f40, 0f3F000000;
	cvt.rzi.f32.f32 	%f277, %f276;
	add.f32 	%f278, %f277, %f277;
	sub.f32 	%f279, %f40, %f278;
	abs.f32 	%f280, %f279;
	setp.neu.f32 	%p61, %f280, 0f3F800000;
	neg.f32 	%f281, %f275;
	selp.f32 	%f341, %f275, %f281, %p61;
	bra.uni 	$L__BB5_61;
$L__BB5_60:
	mov.f32 	%f282, 0fBF800000;
	add.rn.f32 	%f341, %f282, %f40;
$L__BB5_61:
	mul.f32 	%f283, %f31, %f341;
	sub.f32 	%f284, %f283, %f32;
	ld.local.f32 	%f285, [%rd66];
	add.f32 	%f286, %f285, %f284;
	add.s32 	%r93, %r116, 2;
	cvt.rn.f32.u32 	%f287, %r93;
	div.rn.f32 	%f288, %f287, %f52;
	mul.f32 	%f289, %f51, %f288;
	mul.f32 	%f290, %f289, %f286;
	st.global.f32 	[%rd15+4], %f290;
	add.s32 	%r118, %r118, 2;
	add.s64 	%rd66, %rd66, 8;
	add.s32 	%r116, %r116, 4;
	add.s32 	%r117, %r38, 1;
	setp.ne.s32 	%p62, %r117, %r119;
	@%p62 bra 	$L__BB5_52;
$L__BB5_62:
	and.b32  	%r94, %r43, 1;
	setp.eq.b32 	%p63, %r94, 1;
	not.pred 	%p64, %p63;
	mov.f32 	%f342, 0f3F800000;
	@%p64 bra 	$L__BB5_69;
	shl.b32 	%r95, %r119, 1;
	or.b32  	%r96, %r95, 1;
	cvt.rn.f32.u32 	%f292, %r96;
	div.rn.f32 	%f293, %f292, %f52;
	mul.f32 	%f45, %f51, %f293;
	cvt.rn.f32.u32 	%f46, %r119;
	setp.eq.s32 	%p65, %r119, 0;
	@%p65 bra 	$L__BB5_68;
	abs.f32 	%f47, %f46;
	setp.nan.f32 	%p66, %f47, %f47;
	@%p66 bra 	$L__BB5_67;
	setp.eq.f32 	%p67, %f47, 0f7F800000;
	@%p67 bra 	$L__BB5_68;
	mul.rn.f32 	%f295, %f33, %f46;
	cvt.rni.f32.f32 	%f296, %f295;
	sub.f32 	%f297, %f295, %f296;
	neg.f32 	%f298, %f295;
	fma.rn.f32 	%f299, %f33, %f46, %f298;
	fma.rn.f32 	%f300, %f34, %f46, %f299;
	add.f32 	%f301, %f297, %f300;
	setp.gt.f32 	%p68, %f296, 0f00000000;
	selp.b32 	%r97, 0, -2097152000, %p68;
	setp.lt.f32 	%p69, %f295, 0f00000000;
	selp.f32 	%f302, 0f00000000, 0f7F800000, %p69;
	abs.f32 	%f303, %f295;
	setp.gt.f32 	%p70, %f303, 0f43180000;
	cvt.rzi.s32.f32 	%r98, %f296;
	shl.b32 	%r99, %r98, 23;
	sub.s32 	%r100, %r99, %r97;
	mov.b32 	%f304, %r100;
	add.s32 	%r101, %r97, 2130706432;
	mov.b32 	%f305, %r101;
	fma.rn.f32 	%f306, %f301, 0f391FCB8E, 0f3AAF85ED;
	fma.rn.f32 	%f307, %f306, %f301, 0f3C1D9856;
	fma.rn.f32 	%f308, %f307, %f301, 0f3D6357BB;
	fma.rn.f32 	%f309, %f308, %f301, 0f3E75FDEC;
	fma.rn.f32 	%f310, %f309, %f301, 0f3F317218;
	fma.rn.f32 	%f311, %f310, %f301, 0f3F800000;
	mul.f32 	%f312, %f311, %f305;
	mul.f32 	%f313, %f312, %f304;
	selp.f32 	%f314, %f302, %f313, %p70;
	mul.f32 	%f315, %f46, 0f3F000000;
	cvt.rzi.f32.f32 	%f316, %f315;
	add.f32 	%f317, %f316, %f316;
	sub.f32 	%f318, %f46, %f317;
	abs.f32 	%f319, %f318;
	setp.neu.f32 	%p71, %f319, 0f3F800000;
	neg.f32 	%f320, %f314;
	selp.f32 	%f342, %f314, %f320, %p71;
	bra.uni 	$L__BB5_68;
$L__BB5_67:
	mov.f32 	%f321, 0fBF800000;
	add.rn.f32 	%f342, %f321, %f46;
$L__BB5_68:
	mul.f32 	%f322, %f31, %f342;
	sub.f32 	%f323, %f322, %f32;
	mul.wide.u32 	%rd57, %r119, 4;
	add.s64 	%rd58, %rd2, %rd57;
	ld.local.f32 	%f324, [%rd58];
	add.f32 	%f325, %f324, %f323;
	mul.f32 	%f326, %f45, %f325;
	add.s32 	%r102, %r119, %r33;
	mul.wide.s32 	%rd59, %r102, 4;
	add.s64 	%rd60, %rd12, %rd59;
	st.global.f32 	[%rd60], %f326;
$L__BB5_69:
	ret;

}
	// .globl	_Z15rk4_tempstoragePfS_S_ffii
.visible .entry _Z15rk4_tempstoragePfS_S_ffii(
	.param .u64 .ptr .align 1 _Z15rk4_tempstoragePfS_S_ffii_param_0,
	.param .u64 .ptr .align 1 _Z15rk4_tempstoragePfS_S_ffii_param_1,
	.param .u64 .ptr .align 1 _Z15rk4_tempstoragePfS_S_ffii_param_2,
	.param .f32 _Z15rk4_tempstoragePfS_S_ffii_param_3,
	.param .f32 _Z15rk4_tempstoragePfS_S_ffii_param_4,
	.param .u32 _Z15rk4_tempstoragePfS_S_ffii_param_5,
	.param .u32 _Z15rk4_tempstoragePfS_S_ffii_param_6
)
{
	.reg .pred 	%p<2>;
	.reg .b32 	%r<8>;
	.reg .b32 	%f<5>;
	.reg .b64 	%rd<11>;

	ld.param.u64 	%rd1, [_Z15rk4_tempstoragePfS_S_ffii_param_0];
	ld.param.u64 	%rd2, [_Z15rk4_tempstoragePfS_S_ffii_param_1];
	ld.param.u64 	%rd3, [_Z15rk4_tempstoragePfS_S_ffii_param_2];
	ld.param.f32 	%f1, [_Z15rk4_tempstoragePfS_S_ffii_param_3];
	ld.param.u32 	%r2, [_Z15rk4_tempstoragePfS_S_ffii_param_5];
	ld.param.u32 	%r3, [_Z15rk4_tempstoragePfS_S_ffii_param_6];
	mov.u32 	%r4, %ntid.x;
	mov.u32 	%r5, %ctaid.x;
	mov.u32 	%r6, %tid.x;
	mad.lo.s32 	%r1, %r4, %r5, %r6;
	mul.lo.s32 	%r7, %r3, %r2;
	setp.ge.s32 	%p1, %r1, %r7;
	@%p1 bra 	$L__BB6_2;
	cvta.to.global.u64 	%rd4, %rd1;
	cvta.to.global.u64 	%rd5, %rd3;
	cvta.to.global.u64 	%rd6, %rd2;
	mul.wide.s32 	%rd7, %r1, 4;
	add.s64 	%rd8, %rd4, %rd7;
	ld.global.f32 	%f2, [%rd8];
	add.s64 	%rd9, %rd5, %rd7;
	ld.global.f32 	%f3, [%rd9];
	fma.rn.f32 	%f4, %f1, %f3, %f2;
	add.s64 	%rd10, %rd6, %rd7;
	st.global.f32 	[%rd10], %f4;
$L__BB6_2:
	ret;

}
	// .globl	_Z3rk4PfS_S_S_S_ii
.visible .entry _Z3rk4PfS_S_S_S_ii(
	.param .u64 .ptr .align 1 _Z3rk4PfS_S_S_S_ii_param_0,
	.param .u64 .ptr .align 1 _Z3rk4PfS_S_S_S_ii_param_1,
	.param .u64 .ptr .align 1 _Z3rk4PfS_S_S_S_ii_param_2,
	.param .u64 .ptr .align 1 _Z3rk4PfS_S_S_S_ii_param_3,
	.param .u64 .ptr .align 1 _Z3rk4PfS_S_S_S_ii_param_4,
	.param .u32 _Z3rk4PfS_S_S_S_ii_param_5,
	.param .u32 _Z3rk4PfS_S_S_S_ii_param_6
)
{
	.reg .pred 	%p<2>;
	.reg .b32 	%r<8>;
	.reg .b32 	%f<14>;
	.reg .b64 	%rd<17>;

	ld.param.u64 	%rd1, [_Z3rk4PfS_S_S_S_ii_param_0];
	ld.param.u64 	%rd2, [_Z3rk4PfS_S_S_S_ii_param_1];
	ld.param.u64 	%rd3, [_Z3rk4PfS_S_S_S_ii_param_2];
	ld.param.u64 	%rd4, [_Z3rk4PfS_S_S_S_ii_param_3];
	ld.param.u64 	%rd5, [_Z3rk4PfS_S_S_S_ii_param_4];
	ld.param.u32 	%r2, [_Z3rk4PfS_S_S_S_ii_param_5];
	ld.param.u32 	%r3, [_Z3rk4PfS_S_S_S_ii_param_6];
	mov.u32 	%r4, %ntid.x;
	mov.u32 	%r5, %ctaid.x;
	mov.u32 	%r6, %tid.x;
	mad.lo.s32 	%r1, %r4, %r5, %r6;
	mul.lo.s32 	%r7, %r3, %r2;
	setp.ge.s32 	%p1, %r1, %r7;
	@%p1 bra 	$L__BB7_2;
	cvta.to.global.u64 	%rd6, %rd2;
	cvta.to.global.u64 	%rd7, %rd3;
	cvta.to.global.u64 	%rd8, %rd4;
	cvta.to.global.u64 	%rd9, %rd5;
	cvta.to.global.u64 	%rd10, %rd1;
	mul.wide.s32 	%rd11, %r1, 4;
	add.s64 	%rd12, %rd6, %rd11;
	ld.global.f32 	%f1, [%rd12];
	div.rn.f32 	%f2, %f1, 0f40C00000;
	add.s64 	%rd13, %rd7, %rd11;
	ld.global.f32 	%f3, [%rd13];
	div.rn.f32 	%f4, %f3, 0f40400000;
	add.f32 	%f5, %f2, %f4;
	add.s64 	%rd14, %rd8, %rd11;
	ld.global.f32 	%f6, [%rd14];
	div.rn.f32 	%f7, %f6, 0f40400000;
	add.f32 	%f8, %f5, %f7;
	add.s64 	%rd15, %rd9, %rd11;
	ld.global.f32 	%f9, [%rd15];
	div.rn.f32 	%f10, %f9, 0f40C00000;
	add.f32 	%f11, %f8, %f10;
	add.s64 	%rd16, %rd10, %rd11;
	ld.global.f32 	%f12, [%rd16];
	add.f32 	%f13, %f12, %f11;
	st.global.f32 	[%rd16], %f13;
$L__BB7_2:
	ret;

}


// ===== COMPILED SASS (sm_100) =====

	.target	sm_100

	.elftype	@"ET_EXEC"


//--------------------- .note.nv.tkinfo           --------------------------
	.section	.note.nv.tkinfo,"",@"SHT_NOTE"
	.sectionflags	@"SHF_NOTE_NV_TKINFO"
	.tkinfo
        /*0018*/ 	.word	0x00000002
        /*0030*/ 	.string	""
        /*0030*/ 	.string	"ptxas"
        /*0030*/ 	.string	"Cuda compilation tools, release 13.0, V13.0.88"
        /*0030*/ 	.string	"Build cuda_13.0.r13.0/compiler.36424714_0"
        /*0030*/ 	.string	"-arch sm_100 -m 64 "



//--------------------- .note.nv.cuinfo           --------------------------
	.section	.note.nv.cuinfo,"",@"SHT_NOTE"
	.sectionflags	@"SHF_NOTE_NV_CUINFO"
        /*0018*/ 	.short	0x0002
        /*001a*/ 	.short	0x0064
        /*001c*/ 	.short	0x0082
	.zero		2


//--------------------- .nv.info                  --------------------------
	.section	.nv.info,"",@"SHT_CUDA_INFO"
	.align	4


	//----- nvinfo : EIATTR_REGCOUNT
	.align		4
        /*0000*/ 	.byte	0x04, 0x2f
        /*0002*/ 	.short	(.L_2 - .L_1)
	.align		4
.L_1:
        /*0004*/ 	.word	index@(_Z8initMeshPfS_ffi)
        /*0008*/ 	.word	0x0000000a


	//----- nvinfo : EIATTR_FRAME_SIZE
	.align		4
.L_2:
        /*000c*/ 	.byte	0x04, 0x11
        /*000e*/ 	.short	(.L_4 - .L_3)
	.align		4
.L_3:
        /*0010*/ 	.word	index@(_Z8initMeshPfS_ffi)
        /*0014*/ 	.word	0x00000000


	//----- nvinfo : EIATTR_REGCOUNT
	.align		4
.L_4:
        /*0018*/ 	.byte	0x04, 0x2f
        /*001a*/ 	.short	(.L_6 - .L_5)
	.align		4
.L_5:
        /*001c*/ 	.word	index@(_Z5initXPfS_S_fii)
        /*0020*/ 	.word	0x00000014


	//----- nvinfo : EIATTR_FRAME_SIZE
	.align		4
.L_6:
        /*0024*/ 	.byte	0x04, 0x11
        /*0026*/ 	.short	(.L_8 - .L_7)
	.align		4
.L_7:
        /*0028*/ 	.word	index@(_Z5initXPfS_S_fii)
        /*002c*/ 	.word	0x00000000


	//----- nvinfo : EIATTR_REGCOUNT
	.align		4
.L_8:
        /*0030*/ 	.byte	0x04, 0x2f
        /*0032*/ 	.short	(.L_10 - .L_9)
	.align		4
.L_9:
        /*0034*/ 	.word	index@(_Z6initRxPfS_S_ii)
        /*0038*/ 	.word	0x00000020


	//----- nvinfo : EIATTR_FRAME_SIZE
	.align		4
.L_10:
        /*003c*/ 	.byte	0x04, 0x11
        /*003e*/ 	.short	(.L_12 - .L_11)
	.align		4
.L_11:
        /*0040*/ 	.word	index@($__internal_2_$__cuda_sm20_rcp_rn_f32_slowpath)
        /*0044*/ 	.word	0x00000038


	//----- nvinfo : EIATTR_FRAME_SIZE
	.align		4
.L_12:
        /*0048*/ 	.byte	0x04, 0x11
        /*004a*/ 	.short	(.L_14 - .L_13)
	.align		4
.L_13:
        /*004c*/ 	.word	index@(_Z6initRxPfS_S_ii)
        /*0050*/ 	.word	0x00000038


	//----- nvinfo : EIATTR_REGCOUNT
	.align		4
.L_14:
        /*0054*/ 	.byte	0x04, 0x2f
        /*0056*/ 	.short	(.L_16 - .L_15)
	.align		4
.L_15:
        /*0058*/ 	.word	index@(_Z8calcFluxPfS_ffii)
        /*005c*/ 	.word	0x0000001a


	//----- nvinfo : EIATTR_FRAME_SIZE
	.align		4
.L_16:
        /*0060*/ 	.byte	0x04, 0x11
        /*0062*/ 	.short	(.L_18 - .L_17)
	.align		4
.L_17:
        /*0064*/ 	.word	index@(_Z8calcFluxPfS_ffii)
        /*0068*/ 	.word	0x00000008


	//----- nvinfo : EIATTR_REGCOUNT
	.align		4
.L_18:
        /*006c*/ 	.byte	0x04, 0x2f
        /*006e*/ 	.short	(.L_20 - .L_19)
	.align		4
.L_19:
        /*0070*/ 	.word	index@(_Z5initUPfS_S_S_ii)
        /*0074*/ 	.word	0x0000001b


	//----- nvinfo : EIATTR_FRAME_SIZE
	.align		4
.L_20:
        /*0078*/ 	.byte	0x04, 0x11
        /*007a*/ 	.short	(.L_22 - .L_21)
	.align		4
.L_21:
        /*007c*/ 	.word	index@(_Z5initUPfS_S_S_ii)
        /*0080*/ 	.word	0x00000000


	//----- nvinfo : EIATTR_REGCOUNT
	.align		4
.L_22:
        /*0084*/ 	.byte	0x04, 0x2f
        /*0086*/ 	.short	(.L_24 - .L_23)
	.align		4
.L_23:
        /*0088*/ 	.word	index@(_Z3rhsPfS_S_S_S_fffii)
        /*008c*/ 	.word	0x0000001e


	//----- nvinfo : EIATTR_FRAME_SIZE
	.align		4
.L_24:
        /*0090*/ 	.byte	0x04, 0x11
        /*0092*/ 	.short	(.L_26 - .L_25)
	.align		4
.L_25:
        /*0094*/ 	.word	index@($__internal_1_$__cuda_sm3x_div_rn_noftz_f32_slowpath)
        /*0098*/ 	.word	0x00000010


	//----- nvinfo : EIATTR_FRAME_SIZE
	.align		4
.L_26:
        /*009c*/ 	.byte	0x04, 0x11
        /*009e*/ 	.short	(.L_28 - .L_27)
	.align		4
.L_27:
        /*00a0*/ 	.word	index@(_Z3rhsPfS_S_S_S_fffii)
        /*00a4*/ 	.word	0x00000010


	//----- nvinfo : EIATTR_REGCOUNT
	.align		4
.L_28:
        /*00a8*/ 	.byte	0x04, 0x2f
        /*00aa*/ 	.short	(.L_30 - .L_29)
	.align		4
.L_29:
        /*00ac*/ 	.word	index@(_Z15rk4_tempstoragePfS_S_ffii)
        /*00b0*/ 	.word	0x0000000c


	//----- nvinfo : EIATTR_FRAME_SIZE
	.align		4
.L_30:
        /*00b4*/ 	.byte	0x04, 0x11
        /*00b6*/ 	.short	(.L_32 - .L_31)
	.align		4
.L_31:
        /*00b8*/ 	.word	index@(_Z15rk4_tempstoragePfS_S_ffii)
        /*00bc*/ 	.word	0x00000000


	//----- nvinfo : EIATTR_REGCOUNT
	.align		4
.L_32:
        /*00c0*/ 	.byte	0x04, 0x2f
        /*00c2*/ 	.short	(.L_34 - .L_33)
	.align		4
.L_33:
        /*00c4*/ 	.word	index@(_Z3rk4PfS_S_S_S_ii)
        /*00c8*/ 	.word	0x00000011


	//----- nvinfo : EIATTR_FRAME_SIZE
	.align		4
.L_34:
        /*00cc*/ 	.byte	0x04, 0x11
        /*00ce*/ 	.short	(.L_36 - .L_35)
	.align		4
.L_35:
        /*00d0*/ 	.word	index@($__internal_0_$__cuda_sm3x_div_rn_noftz_f32_slowpath)
        /*00d4*/ 	.word	0x00000000


	//----- nvinfo : EIATTR_FRAME_SIZE
	.align		4
.L_36:
        /*00d8*/ 	.byte	0x04, 0x11
        /*00da*/ 	.short	(.L_38 - .L_37)
	.align		4
.L_37:
        /*00dc*/ 	.word	index@(_Z3rk4PfS_S_S_S_ii)
        /*00e0*/ 	.word	0x00000000


	//----- nvinfo : EIATTR_MIN_STACK_SIZE
	.align		4
.L_38:
        /*00e4*/ 	.byte	0x04, 0x12
        /*00e6*/ 	.short	(.L_40 - .L_39)
	.align		4
.L_39:
        /*00e8*/ 	.word	index@(_Z3rk4PfS_S_S_S_ii)
        /*00ec*/ 	.word	0x00000000


	//----- nvinfo : EIATTR_MIN_STACK_SIZE
	.align		4
.L_40:
        /*00f0*/ 	.byte	0x04, 0x12
        /*00f2*/ 	.short	(.L_42 - .L_41)
	.align		4
.L_41:
        /*00f4*/ 	.word	index@(_Z15rk4_tempstoragePfS_S_ffii)
        /*00f8*/ 	.word	0x00000000


	//----- nvinfo : EIATTR_MIN_STACK_SIZE
	.align		4
.L_42:
        /*00fc*/ 	.byte	0x04, 0x12
        /*00fe*/ 	.short	(.L_44 - .L_43)
	.align		4
.L_43:
        /*0100*/ 	.word	index@(_Z3rhsPfS_S_S_S_fffii)
        /*0104*/ 	.word	0x00000010


	//----- nvinfo : EIATTR_MIN_STACK_SIZE
	.align		4
.L_44:
        /*0108*/ 	.byte	0x04, 0x12
        /*010a*/ 	.short	(.L_46 - .L_45)
	.align		4
.L_45:
        /*010c*/ 	.word	index@(_Z5initUPfS_S_S_ii)
        /*0110*/ 	.word	0x00000000


	//----- nvinfo : EIATTR_MIN_STACK_SIZE
	.align		4
.L_46:
        /*0114*/ 	.byte	0x04, 0x12
        /*0116*/ 	.short	(.L_48 - .L_47)
	.align		4
.L_47:
        /*0118*/ 	.word	index@(_Z8calcFluxPfS_ffii)
        /*011c*/ 	.word	0x00000008


	//----- nvinfo : EIATTR_MIN_STACK_SIZE
	.align		4
.L_48:
        /*0120*/ 	.byte	0x04, 0x12
        /*0122*/ 	.short	(.L_50 - .L_49)
	.align		4
.L_49:
        /*0124*/ 	.word	index@(_Z6initRxPfS_S_ii)
        /*0128*/ 	.word	0x00000038


	//----- nvinfo : EIATTR_MIN_STACK_SIZE
	.align		4
.L_50:
        /*012c*/ 	.byte	0x04, 0x12
        /*012e*/ 	.short	(.L_52 - .L_51)
	.align		4
.L_51:
        /*0130*/ 	.word	index@(_Z5initXPfS_S_fii)
        /*0134*/ 	.word	0x00000000


	//----- nvinfo : EIATTR_MIN_STACK_SIZE
	.align		4
.L_52:
        /*0138*/ 	.byte	0x04, 0x12
        /*013a*/ 	.short	(.L_54 - .L_53)
	.align		4
.L_53:
        /*013c*/ 	.word	index@(_Z8initMeshPfS_ffi)
        /*0140*/ 	.word	0x00000000
.L_54:


//--------------------- .nv.compat                --------------------------
	.section	.nv.compat,"",@"SHT_CUDA_COMPAT_INFO"
	.align	4
        /*0000*/ 	.byte	0x02, 0x09, 0x00, 0x00, 0x02, 0x02, 0x01, 0x00, 0x02, 0x05, 0x05, 0x00, 0x03, 0x07, 0x01, 0x01
        /*0010*/ 	.byte	0x02, 0x03, 0x00, 0x00, 0x02, 0x06, 0x01, 0x00, 0x04, 0x0b, 0x08, 0x00, 0x01, 0x00, 0x00, 0x00
        /*0020*/ 	.byte	0x00, 0x00, 0x00, 0x00


//--------------------- .nv.info._Z3rk4PfS_S_S_S_ii --------------------------
	.section	.nv.info._Z3rk4PfS_S_S_S_ii,"",@"SHT_CUDA_INFO"
	.sectionflags	@""
	.align	4


	//----- nvinfo : EIATTR_CUDA_API_VERSION
	.align		4
        /*0000*/ 	.byte	0x04, 0x37
        /*0002*/ 	.short	(.L_56 - .L_55)
.L_55:
        /*0004*/ 	.word	0x00000082


	//----- nvinfo : EIATTR_KPARAM_INFO
	.align		4
.L_56:
        /*0008*/ 	.byte	0x04, 0x17
        /*000a*/ 	.short	(.L_58 - .L_57)
.L_57:
        /*000c*/ 	.word	0x00000000
        /*0010*/ 	.short	0x0006
        /*0012*/ 	.short	0x002c
        /*0014*/ 	.byte	0x00, 0xf0, 0x11, 0x00


	//----- nvinfo : EIATTR_KPARAM_INFO
	.align		4
.L_58:
        /*0018*/ 	.byte	0x04, 0x17
        /*001a*/ 	.short	(.L_60 - .L_59)
.L_59:
        /*001c*/ 	.word	0x00000000
        /*0020*/ 	.short	0x0005
        /*0022*/ 	.short	0x0028
        /*0024*/ 	.byte	0x00, 0xf0, 0x11, 0x00


	//----- nvinfo : EIATTR_KPARAM_INFO
	.align		4
.L_60:
        /*0028*/ 	.byte	0x04, 0x17
        /*002a*/ 	.short	(.L_62 - .L_61)
.L_61:
        /*002c*/ 	.word	0x00000000
        /*0030*/ 	.short	0x0004
        /*0032*/ 	.short	0x0020
        /*0034*/ 	.byte	0x00, 0xf5, 0x21, 0x00


	//----- nvinfo : EIATTR_KPARAM_INFO
	.align		4
.L_62:
        /*0038*/ 	.byte	0x04, 0x17
        /*003a*/ 	.short	(.L_64 - .L_63)
.L_63:
        /*003c*/ 	.word	0x00000000
        /*0040*/ 	.short	0x0003
        /*0042*/ 	.short	0x0018
        /*0044*/ 	.byte	0x00, 0xf5, 0x21, 0x00


	//----- nvinfo : EIATTR_KPARAM_INFO
	.align		4
.L_64:
        /*0048*/ 	.byte	0x04, 0x17
        /*004a*/ 	.short	(.L_66 - .L_65)
.L_65:
        /*004c*/ 	.word	0x00000000
        /*0050*/ 	.short	0x0002
        /*0052*/ 	.short	0x0010
        /*0054*/ 	.byte	0x00, 0xf5, 0x21, 0x00


	//----- nvinfo : EIATTR_KPARAM_INFO
	.align		4
.L_66:
        /*0058*/ 	.byte	0x04, 0x17
        /*005a*/ 	.short	(.L_68 - .L_67)
.L_67:
        /*005c*/ 	.word	0x00000000
        /*0060*/ 	.short	0x0001
        /*0062*/ 	.short	0x0008
        /*0064*/ 	.byte	0x00, 0xf5, 0x21, 0x00


	//----- nvinfo : EIATTR_KPARAM_INFO
	.align		4
.L_68:
        /*0068*/ 	.byte	0x04, 0x17
        /*006a*/ 	.short	(.L_70 - .L_69)
.L_69:
        /*006c*/ 	.word	0x00000000
        /*0070*/ 	.short	0x0000
        /*0072*/ 	.short	0x0000
        /*0074*/ 	.byte	0x00, 0xf5, 0x21, 0x00


	//----- nvinfo : EIATTR_SPARSE_MMA_MASK
	.align		4
.L_70:
        /*0078*/ 	.byte	0x03, 0x50
        /*007a*/ 	.short	0x0000


	//----- nvinfo : EIATTR_MAXREG_COUNT
	.align		4
        /*007c*/ 	.byte	0x03, 0x1b
        /*007e*/ 	.short	0x00ff


	//----- nvinfo : EIATTR_MERCURY_ISA_VERSION
	.align		4
        /*0080*/ 	.byte	0x03, 0x5f
        /*0082*/ 	.short	0x0101


	//----- nvinfo : EIATTR_VRC_CTA_INIT_COUNT
	.align		4
        /*0084*/ 	.byte	0x02, 0x4a
	.zero		1
	.zero		1


	//----- nvinfo : EIATTR_EXIT_INSTR_OFFSETS
	.align		4
        /*0088*/ 	.byte	0x04, 0x1c
        /*008a*/ 	.short	(.L_72 - .L_71)


	//   ....[0]....
.L_71:
        /*008c*/ 	.word	0x00000080


	//   ....[1]....
        /*0090*/ 	.word	0x000005a0


	//----- nvinfo : EIATTR_CRS_STACK_SIZE
	.align		4
.L_72:
        /*0094*/ 	.byte	0x04, 0x1e
        /*0096*/ 	.short	(.L_74 - .L_73)
.L_73:
        /*0098*/ 	.word	0x00000000


	//----- nvinfo : EIATTR_CBANK_PARAM_SIZE
	.align		4
.L_74:
        /*009c*/ 	.byte	0x03, 0x19
        /*009e*/ 	.short	0x0030


	//----- nvinfo : EIATTR_PARAM_CBANK
	.align		4
        /*00a0*/ 	.byte	0x04, 0x0a
        /*00a2*/ 	.short	(.L_76 - .L_75)
	.align		4
.L_75:
        /*00a4*/ 	.word	index@(.nv.constant0._Z3rk4PfS_S_S_S_ii)
        /*00a8*/ 	.short	0x0380
        /*00aa*/ 	.short	0x0030


	//----- nvinfo : EIATTR_SW_WAR
	.align		4
.L_76:
        /*00ac*/ 	.byte	0x04, 0x36
        /*00ae*/ 	.short	(.L_78 - .L_77)
.L_77:
        /*00b0*/ 	.word	0x00000008
.L_78:


//--------------------- .nv.info._Z15rk4_tempstoragePfS_S_ffii --------------------------
	.section	.nv.info._Z15rk4_tempstoragePfS_S_ffii,"",@"SHT_CUDA_INFO"
	.sectionflags	@""
	.align	4


	//----- nvinfo : EIATTR_CUDA_API_VERSION
	.align		4
        /*0000*/ 	.byte	0x04, 0x37
        /*0002*/ 	.short	(.L_80 - .L_79)
.L_79:
        /*0004*/ 	.word	0x00000082


	//----- nvinfo : EIATTR_KPARAM_INFO
	.align		4
.L_80:
        /*0008*/ 	.byte	0x04, 0x17
        /*000a*/ 	.short	(.L_82 - .L_81)
.L_81:
        /*000c*/ 	.word	0x00000000
        /*0010*/ 	.short	0x0006
        /*0012*/ 	.short	0x0024
        /*0014*/ 	.byte	0x00, 0xf0, 0x11, 0x00


	//----- nvinfo : EIATTR_KPARAM_INFO
	.align		4
.L_82:
        /*0018*/ 	.byte	0x04, 0x17
        /*001a*/ 	.short	(.L_84 - .L_83)
.L_83:
        /*001c*/ 	.word	0x00000000
        /*0020*/ 	.short	0x0005
        /*0022*/ 	.short	0x0020
        /*0024*/ 	.byte	0x00, 0xf0, 0x11, 0x00


	//----- nvinfo : EIATTR_KPARAM_INFO
	.align		4
.L_84:
        /*0028*/ 	.byte	0x04, 0x17
        /*002a*/ 	.short	(.L_86 - .L_85)
.L_85:
        /*002c*/ 	.word	0x00000000
        /*0030*/ 	.short	0x0004
        /*0032*/ 	.short	0x001c
        /*0034*/ 	.byte	0x00, 0xf0, 0x11, 0x00


	//----- nvinfo : EIATTR_KPARAM_INFO
	.align		4
.L_86:
        /*0038*/ 	.byte	0x04, 0x17
        /*003a*/ 	.short	(.L_88 - .L_87)
.L_87:
        /*003c*/ 	.word	0x00000000
        /*0040*/ 	.short	0x0003
        /*0042*/ 	.short	0x0018
        /*0044*/ 	.byte	0x00, 0xf0, 0x11, 0x00


	//----- nvinfo : EIATTR_KPARAM_INFO
	.align		4
.L_88:
        /*0048*/ 	.byte	0x04, 0x17
        /*004a*/ 	.short	(.L_90 - .L_89)
.L_89:
        /*004c*/ 	.word	0x00000000
        /*0050*/ 	.short	0x0002
        /*0052*/ 	.short	0x0010
        /*0054*/ 	.byte	0x00, 0xf5, 0x21, 0x00


	//----- nvinfo : EIATTR_KPARAM_INFO
	.align		4
.L_90:
        /*0058*/ 	.byte	0x04, 0x17
        /*005a*/ 	.short	(.L_92 - .L_91)
.L_91:
        /*005c*/ 	.word	0x00000000
        /*0060*/ 	.short	0x0001
        /*0062*/ 	.short	0x0008
        /*0064*/ 	.byte	0x00, 0xf5, 0x21, 0x00


	//----- nvinfo : EIATTR_KPARAM_INFO
	.align		4
.L_92:
        /*0068*/ 	.byte	0x04, 0x17
        /*006a*/ 	.short	(.L_94 - .L_93)
.L_93:
        /*006c*/ 	.word	0x00000000
        /*0070*/ 	.short	0x0000
        /*0072*/ 	.short	0x0000
        /*0074*/ 	.byte	0x00, 0xf5, 0x21, 0x00


	//----- nvinfo : EIATTR_SPARSE_MMA_MASK
	.align		4
.L_94:
        /*0078*/ 	.byte	0x03, 0x50
        /*007a*/ 	.short	0x0000


	//----- nvinfo : EIATTR_MAXREG_COUNT
	.align		4
        /*007c*/ 	.byte	0x03, 0x1b
        /*007e*/ 	.short	0x00ff


	//----- nvinfo : EIATTR_MERCURY_ISA_VERSION
	.align		4
        /*0080*/ 	.byte	0x03, 0x5f
        /*0082*/ 	.short	0x0101


	//----- nvinfo : EIATTR_VRC_CTA_INIT_COUNT
	.align		4
        /*0084*/ 	.byte	0x02, 0x4a
	.zero		1
	.zero		1


	//----- nvinfo : EIATTR_EXIT_INSTR_OFFSETS
	.align		4
        /*0088*/ 	.byte	0x04, 0x1c
        /*008a*/ 	.short	(.L_96 - .L_95)


	//   ....[0]....
.L_95:
        /*008c*/ 	.word	0x00000080


	//   ....[1]....
        /*0090*/ 	.word	0x00000150


	//----- nvinfo : EIATTR_CBANK_PARAM_SIZE
	.align		4
.L_96:
        /*0094*/ 	.byte	0x03, 0x19
        /*0096*/ 	.short	0x0028


	//----- nvinfo : EIATTR_PARAM_CBANK
	.align		4
        /*0098*/ 	.byte	0x04, 0x0a
        /*009a*/ 	.short	(.L_98 - .L_97)
	.align		4
.L_97:
        /*009c*/ 	.word	index@(.nv.constant0._Z15rk4_tempstoragePfS_S_ffii)
        /*00a0*/ 	.short	0x0380
        /*00a2*/ 	.short	0x0028


	//----- nvinfo : EIATTR_SW_WAR
	.align		4
.L_98:
        /*00a4*/ 	.byte	0x04, 0x36
        /*00a6*/ 	.short	(.L_100 - .L_99)
.L_99:
        /*00a8*/ 	.word	0x00000008
.L_100:


//--------------------- .nv.info._Z3rhsPfS_S_S_S_fffii --------------------------
	.section	.nv.info._Z3rhsPfS_S_S_S_fffii,"",@"SHT_CUDA_INFO"
	.sectionflags	@""
	.align	4


	//----- nvinfo : EIATTR_CUDA_API_VERSION
	.align		4
        /*0000*/ 	.byte	0x04, 0x37
        /*0002*/ 	.short	(.L_102 - .L_101)
.L_101:
        /*0004*/ 	.word	0x00000082


	//----- nvinfo : EIATTR_KPARAM_INFO
	.align		4
.L_102:
        /*0008*/ 	.byte	0x04, 0x17
        /*000a*/ 	.short	(.L_104 - .L_103)
.L_103:
        /*000c*/ 	.word	0x00000000
        /*0010*/ 	.short	0x0009
        /*0012*/ 	.short	0x0038
        /*0014*/ 	.byte	0x00, 0xf0, 0x11, 0x00


	//----- nvinfo : EIATTR_KPARAM_INFO
	.align		4
.L_104:
        /*0018*/ 	.byte	0x04, 0x17
        /*001a*/ 	.short	(.L_106 - .L_105)
.L_105:
        /*001c*/ 	.word	0x00000000
        /*0020*/ 	.short	0x0008
        /*0022*/ 	.short	0x0034
        /*0024*/ 	.byte	0x00, 0xf0, 0x11, 0x00


	//----- nvinfo : EIATTR_KPARAM_INFO
	.align		4
.L_106:
        /*0028*/ 	.byte	0x04, 0x17
        /*002a*/ 	.short	(.L_108 - .L_107)
.L_107:
        /*002c*/ 	.word	0x00000000
        /*0030*/ 	.short	0x0007
        /*0032*/ 	.short	0x0030
        /*0034*/ 	.byte	0x00, 0xf0, 0x11, 0x00


	//----- nvinfo : EIATTR_KPARAM_INFO
	.align		4
.L_108:
        /*0038*/ 	.byte	0x04, 0x17
        /*003a*/ 	.short	(.L_110 - .L_109)
.L_109:
        /*003c*/ 	.word	0x00000000
        /*0040*/ 	.short	0x0006
        /*0042*/ 	.short	0x002c
        /*0044*/ 	.byte	0x00, 0xf0, 0x11, 0x00


	//----- nvinfo : EIATTR_KPARAM_INFO
	.align		4
.L_110:
        /*0048*/ 	.byte	0x04, 0x17
        /*004a*/ 	.short	(.L_112 - .L_111)
.L_111:
        /*004c*/ 	.word	0x00000000
        /*0050*/ 	.short	0x0005
        /*0052*/ 	.short	0x0028
        /*0054*/ 	.byte	0x00, 0xf0, 0x11, 0x00


	//----- nvinfo : EIATTR_KPARAM_INFO
	.align		4
.L_112:
        /*0058*/ 	.byte	0x04, 0x17
        /*005a*/ 	.short	(.L_114 - .L_113)
.L_113:
        /*005c*/ 	.word	0x00000000
        /*0060*/ 	.short	0x0004
        /*0062*/ 	.short	0x0020
        /*0064*/ 	.byte	0x00, 0xf5, 0x21, 0x00


	//----- nvinfo : EIATTR_KPARAM_INFO
	.align		4
.L_114:
        /*0068*/ 	.byte	0x04, 0x17
        /*006a*/ 	.short	(.L_116 - .L_115)
.L_115:
        /*006c*/ 	.word	0x00000000
        /*0070*/ 	.short	0x0003
        /*0072*/ 	.short	0x0018
        /*0074*/ 	.byte	0x00, 0xf5, 0x21, 0x00


	//----- nvinfo : EIATTR_KPARAM_INFO
	.align		4
.L_116:
        /*0078*/ 	.byte	0x04, 0x17
        /*007a*/ 	.short	(.L_118 - .L_117)
.L_117:
        /*007c*/ 	.word	0x00000000
        /*0080*/ 	.short	0x0002
        /*0082*/ 	.short	0x0010
        /*0084*/ 	.byte	0x00, 0xf5, 0x21, 0x00


	//----- nvinfo : EIATTR_KPARAM_INFO
	.align		4
.L_118:
        /*0088*/ 	.byte	0x04, 0x17
        /*008a*/ 	.short	(.L_120 - .L_119)
.L_119:
        /*008c*/ 	.word	0x00000000
        /*0090*/ 	.short	0x0001
        /*0092*/ 	.short	0x0008
        /*0094*/ 	.byte	0x00, 0xf5, 0x21, 0x00


	//----- nvinfo : EIATTR_KPARAM_INFO
	.align		4
.L_120:
        /*0098*/ 	.byte	0x04, 0x17
        /*009a*/ 	.short	(.L_122 - .L_121)
.L_121:
        /*009c*/ 	.word	0x00000000
        /*00a0*/ 	.short	0x0000
        /*00a2*/ 	.short	0x0000
        /*00a4*/ 	.byte	0x00, 0xf5, 0x21, 0x00


	//----- nvinfo : EIATTR_SPARSE_MMA_MASK
	.align		4
.L_122:
        /*00a8*/ 	.byte	0x03, 0x50
        /*00aa*/ 	.short	0x0000


	//----- nvinfo : EIATTR_MAXREG_COUNT
	.align		4
        /*00ac*/ 	.byte	0x03, 0x1b
        /*00ae*/ 	.short	0x00ff


	//----- nvinfo : EIATTR_MERCURY_ISA_VERSION
	.align		4
        /*00b0*/ 	.byte	0x03, 0x5f
        /*00b2*/ 	.short	0x0101


	//----- nvinfo : EIATTR_VRC_CTA_INIT_COUNT
	.align		4
        /*00b4*/ 	.byte	0x02, 0x4a
	.zero		1
	.zero		1


	//----- nvinfo : EIATTR_EXIT_INSTR_OFFSETS
	.align		4
        /*00b8*/ 	.byte	0x04, 0x1c
        /*00ba*/ 	.short	(.L_124 - .L_123)


	//   ....[0]....
.L_123:
        /*00bc*/ 	.word	0x00000080


	//   ....[1]....
        /*00c0*/ 	.word	0x00002060


	//   ....[2]....
        /*00c4*/ 	.word	0x000029b0


	//   ....[3]....
        /*00c8*/ 	.word	0x00002dd0


	//----- nvinfo : EIATTR_CRS_STACK_SIZE
	.align		4
.L_124:
        /*00cc*/ 	.byte	0x04, 0x1e
        /*00ce*/ 	.short	(.L_126 - .L_125)
.L_125:
        /*00d0*/ 	.word	0x00000000


	//----- nvinfo : EIATTR_CBANK_PARAM_SIZE
	.align		4
.L_126:
        /*00d4*/ 	.byte	0x03, 0x19
        /*00d6*/ 	.short	0x003c


	//----- nvinfo : EIATTR_PARAM_CBANK
	.align		4
        /*00d8*/ 	.byte	0x04, 0x0a
        /*00da*/ 	.short	(.L_128 - .L_127)
	.align		4
.L_127:
        /*00dc*/ 	.word	index@(.nv.constant0._Z3rhsPfS_S_S_S_fffii)
        /*00e0*/ 	.short	0x0380
        /*00e2*/ 	.short	0x003c


	//----- nvinfo : EIATTR_SW_WAR
	.align		4
.L_128:
        /*00e4*/ 	.byte	0x04, 0x36
        /*00e6*/ 	.short	(.L_130 - .L_129)
.L_129:
        /*00e8*/ 	.word	0x00000008
.L_130:


//--------------------- .nv.info._Z5initUPfS_S_S_ii --------------------------
	.section	.nv.info._Z5initUPfS_S_S_ii,"",@"SHT_CUDA_INFO"
	.sectionflags	@""
	.align	4


	//----- nvinfo : EIATTR_CUDA_API_VERSION
	.align		4
        /*0000*/ 	.byte	0x04, 0x37
        /*0002*/ 	.short	(.L_132 - .L_131)
.L_131:
        /*0004*/ 	.word	0x00000082


	//----- nvinfo : EIATTR_KPARAM_INFO
	.align		4
.L_132:
        /*0008*/ 	.byte	0x04, 0x17
        /*000a*/ 	.short	(.L_134 - .L_133)
.L_133:
        /*000c*/ 	.word	0x00000000
        /*0010*/ 	.short	0x0005
        /*0012*/ 	.short	0x0024
        /*0014*/ 	.byte	0x00, 0xf0, 0x11, 0x00


	//----- nvinfo : EIATTR_KPARAM_INFO
	.align		4
.L_134:
        /*0018*/ 	.byte	0x04, 0x17
        /*001a*/ 	.short	(.L_136 - .L_135)
.L_135:
        /*001c*/ 	.word	0x00000000
        /*0020*/ 	.short	0x0004
        /*0022*/ 	.short	0x0020
        /*0024*/ 	.byte	0x00, 0xf0, 0x11, 0x00


	//----- nvinfo : EIATTR_KPARAM_INFO
	.align		4
.L_136:
        /*0028*/ 	.byte	0x04, 0x17
        /*002a*/ 	.short	(.L_138 - .L_137)
.L_137:
        /*002c*/ 	.word	0x00000000
        /*0030*/ 	.short	0x0003
        /*0032*/ 	.short	0x0018
        /*0034*/ 	.byte	0x00, 0xf5, 0x21, 0x00


	//----- nvinfo : EIATTR_KPARAM_INFO
	.align		4
.L_138:
        /*0038*/ 	.byte	0x04, 0x17
        /*003a*/ 	.short	(.L_140 - .L_139)
.L_139:
        /*003c*/ 	.word	0x00000000
        /*0040*/ 	.short	0x0002
        /*0042*/ 	.short	0x0010
        /*0044*/ 	.byte	0x00, 0xf5, 0x21, 0x00


	//----- nvinfo : EIATTR_KPARAM_INFO
	.align		4
.L_140:
        /*0048*/ 	.byte	0x04, 0x17
        /*004a*/ 	.short	(.L_142 - .L_141)
.L_141:
        /*004c*/ 	.word	0x00000000
        /*0050*/ 	.short	0x0001
        /*0052*/ 	.short	0x0008
        /*0054*/ 	.byte	0x00, 0xf5, 0x21, 0x00


	//----- nvinfo : EIATTR_KPARAM_INFO
	.align		4
.L_142:
        /*0058*/ 	.byte	0x04, 0x17
        /*005a*/ 	.short	(.L_144 - .L_143)
.L_143:
        /*005c*/ 	.word	0x00000000
        /*0060*/ 	.short	0x0000
        /*0062*/ 	.short	0x0000
        /*0064*/ 	.byte	0x00, 0xf5, 0x21, 0x00


	//----- nvinfo : EIATTR_SPARSE_MMA_MASK
	.align		4
.L_144:
        /*0068*/ 	.byte	0x03, 0x50
        /*006a*/ 	.short	0x0000


	//----- nvinfo : EIATTR_MAXREG_COUNT
	.align		4
        /*006c*/ 	.byte	0x03, 0x1b
        /*006e*/ 	.short	0x00ff


	//----- nvinfo : EIATTR_MERCURY_ISA_VERSION
	.align		4
        /*0070*/ 	.byte	0x03, 0x5f
        /*0072*/ 	.short	0x0101


	//----- nvinfo : EIATTR_VRC_CTA_INIT_COUNT
	.align		4
        /*0074*/ 	.byte	0x02, 0x4a
	.zero		1
	.zero		1


	//----- nvinfo : EIATTR_EXIT_INSTR_OFFSETS
	.align		4
        /*0078*/ 	.byte	0x04, 0x1c
        /*007a*/ 	.short	(.L_146 - .L_145)


	//   ....[0]....
.L_145:
        /*007c*/ 	.word	0x00000080


	//   ....[1]....
        /*0080*/ 	.word	0x00000f10


	//----- nvinfo : EIATTR_CRS_STACK_SIZE
	.align		4
.L_146:
        /*0084*/ 	.byte	0x04, 0x1e
        /*0086*/ 	.short	(.L_148 - .L_147)
.L_147:
        /*0088*/ 	.word	0x00000000


	//----- nvinfo : EIATTR_CBANK_PARAM_SIZE
	.align		4
.L_148:
        /*008c*/ 	.byte	0x03, 0x19
        /*008e*/ 	.short	0x0028


	//----- nvinfo : EIATTR_PARAM_CBANK
	.align		4
        /*0090*/ 	.byte	0x04, 0x0a
        /*0092*/ 	.short	(.L_150 - .L_149)
	.align		4
.L_149:
        /*0094*/ 	.word	index@(.nv.constant0._Z5initUPfS_S_S_ii)
        /*0098*/ 	.short	0x0380
        /*009a*/ 	.short	0x0028


	//----- nvinfo : EIATTR_SW_WAR
	.align		4
.L_150:
        /*009c*/ 	.byte	0x04, 0x36
        /*009e*/ 	.short	(.L_152 - .L_151)
.L_151:
        /*00a0*/ 	.word	0x00000008
.L_152:


//--------------------- .nv.info._Z8calcFluxPfS_ffii --------------------------
	.section	.nv.info._Z8calcFluxPfS_ffii,"",@"SHT_CUDA_INFO"
	.sectionflags	@""
	.align	4


	//----- nvinfo : EIATTR_CUDA_API_VERSION
	.align		4
        /*0000*/ 	.byte	0x04, 0x37
        /*0002*/ 	.short	(.L_154 - .L_153)
.L_153:
        /*0004*/ 	.word	0x00000082


	//----- nvinfo : EIATTR_KPARAM_INFO
	.align		4
.L_154:
        /*0008*/ 	.byte	0x04, 0x17
        /*000a*/ 	.short	(.L_156 - .L_155)
.L_155:
        /*000c*/ 	.word	0x00000000
        /*0010*/ 	.short	0x0005
        /*0012*/ 	.short	0x001c
        /*0014*/ 	.byte	0x00, 0xf0, 0x11, 0x00


	//----- nvinfo : EIATTR_KPARAM_INFO
	.align		4
.L_156:
        /*0018*/ 	.byte	0x04, 0x17
        /*001a*/ 	.short	(.L_158 - .L_157)
.L_157:
        /*001c*/ 	.word	0x00000000
        /*0020*/ 	.short	0x0004
        /*0022*/ 	.short	0x0018
        /*0024*/ 	.byte	0x00, 0xf0, 0x11, 0x00


	//----- nvinfo : EIATTR_KPARAM_INFO
	.align		4
.L_158:
        /*0028*/ 	.byte	0x04, 0x17
        /*002a*/ 	.short	(.L_160 - .L_159)
.L_159:
        /*002c*/ 	.word	0x00000000
        /*0030*/ 	.short	0x0003
        /*0032*/ 	.short	0x0014
        /*0034*/ 	.byte	0x00, 0xf0, 0x11, 0x00


	//----- nvinfo : EIATTR_KPARAM_INFO
	.align		4
.L_160:
        /*0038*/ 	.byte	0x04, 0x17
        /*003a*/ 	.short	(.L_162 - .L_161)
.L_161:
        /*003c*/ 	.word	0x00000000
        /*0040*/ 	.short	0x0002
        /*0042*/ 	.short	0x0010
        /*0044*/ 	.byte	0x00, 0xf0, 0x11, 0x00


	//----- nvinfo : EIATTR_KPARAM_INFO
	.align		4
.L_162:
        /*0048*/ 	.byte	0x04, 0x17
        /*004a*/ 	.short	(.L_164 - .L_163)
.L_163:
        /*004c*/ 	.word	0x00000000
        /*0050*/ 	.short	0x0001
        /*0052*/ 	.short	0x0008
        /*0054*/ 	.byte	0x00, 0xf5, 0x21, 0x00


	//----- nvinfo : EIATTR_KPARAM_INFO
	.align		4
.L_164:
        /*0058*/ 	.byte	0x04, 0x17
        /*005a*/ 	.short	(.L_166 - .L_165)
.L_165:
        /*005c*/ 	.word	0x00000000
        /*0060*/ 	.short	0x0000
        /*0062*/ 	.short	0x0000
        /*0064*/ 	.byte	0x00, 0xf5, 0x21, 0x00


	//----- nvinfo : EIATTR_SPARSE_MMA_MASK
	.align		4
.L_166:
        /*0068*/ 	.byte	0x03, 0x50
        /*006a*/ 	.short	0x0000


	//----- nvinfo : EIATTR_MAXREG_COUNT
	.align		4
        /*006c*/ 	.byte	0x03, 0x1b
        /*006e*/ 	.short	0x00ff


	//----- nvinfo : EIATTR_MERCURY_ISA_VERSION
	.align		4
        /*0070*/ 	.byte	0x03, 0x5f
        /*0072*/ 	.short	0x0101


	//----- nvinfo : EIATTR_VRC_CTA_INIT_COUNT
	.align		4
        /*0074*/ 	.byte	0x02, 0x4a
	.zero		1
	.zero		1


	//----- nvinfo : EIATTR_EXIT_INSTR_OFFSETS
	.align		4
        /*0078*/ 	.byte	0x04, 0x1c
        /*007a*/ 	.short	(.L_168 - .L_167)


	//   ....[0]....
.L_167:
        /*007c*/ 	.word	0x00000080


	//   ....[1]....
        /*0080*/ 	.word	0x00000130


	//   ....[2]....
        /*0084*/ 	.word	0x00000150


	//   ....[3]....
        /*0088*/ 	.word	0x00000ce0


	//----- nvinfo : EIATTR_CRS_STACK_SIZE
	.align		4
.L_168:
        /*008c*/ 	.byte	0x04, 0x1e
        /*008e*/ 	.short	(.L_170 - .L_169)
.L_169:
        /*0090*/ 	.word	0x00000000


	//----- nvinfo : EIATTR_CBANK_PARAM_SIZE
	.align		4
.L_170:
        /*0094*/ 	.byte	0x03, 0x19
        /*0096*/ 	.short	0x0020


	//----- nvinfo : EIATTR_PARAM_CBANK
	.align		4
        /*0098*/ 	.byte	0x04, 0x0a
        /*009a*/ 	.short	(.L_172 - .L_171)
	.align		4
.L_171:
        /*009c*/ 	.word	index@(.nv.constant0._Z8calcFluxPfS_ffii)
        /*00a0*/ 	.short	0x0380
        /*00a2*/ 	.short	0x0020


	//----- nvinfo : EIATTR_SW_WAR
	.align		4
.L_172:
        /*00a4*/ 	.byte	0x04, 0x36
        /*00a6*/ 	.short	(.L_174 - .L_173)
.L_173:
        /*00a8*/ 	.word	0x00000008
.L_174:


//--------------------- .nv.info._Z6initRxPfS_S_ii --------------------------
	.section	.nv.info._Z6initRxPfS_S_ii,"",@"SHT_CUDA_INFO"
	.sectionflags	@""
	.align	4


	//----- nvinfo : EIATTR_CUDA_API_VERSION
	.align		4
        /*0000*/ 	.byte	0x04, 0x37
        /*0002*/ 	.short	(.L_176 - .L_175)
.L_175:
        /*0004*/ 	.word	0x00000082


	//----- nvinfo : EIATTR_KPARAM_INFO
	.align		4
.L_176:
        /*0008*/ 	.byte	0x04, 0x17
        /*000a*/ 	.short	(.L_178 - .L_177)
.L_177:
        /*000c*/ 	.word	0x00000000
        /*0010*/ 	.short	0x0004
        /*0012*/ 	.short	0x001c
        /*0014*/ 	.byte	0x00, 0xf0, 0x11, 0x00


	//----- nvinfo : EIATTR_KPARAM_INFO
	.align		4
.L_178:
        /*0018*/ 	.byte	0x04, 0x17
        /*001a*/ 	.short	(.L_180 - .L_179)
.L_179:
        /*001c*/ 	.word	0x00000000
        /*0020*/ 	.short	0x0003
        /*0022*/ 	.short	0x0018
        /*0024*/ 	.byte	0x00, 0xf0, 0x11, 0x00


	//----- nvinfo : EIATTR_KPARAM_INFO
	.align		4
.L_180:
        /*0028*/ 	.byte	0x04, 0x17
        /*002a*/ 	.short	(.L_182 - .L_181)
.L_181:
        /*002c*/ 	.word	0x00000000
        /*0030*/ 	.short	0x0002
        /*0032*/ 	.short	0x0010
        /*0034*/ 	.byte	0x00, 0xf5, 0x21, 0x00


	//----- nvinfo : EIATTR_KPARAM_INFO
	.align		4
.L_182:
        /*0038*/ 	.byte	0x04, 0x17
        /*003a*/ 	.short	(.L_184 - .L_183)
.L_183:
        /*003c*/ 	.word	0x00000000
        /*0040*/ 	.short	0x0001
        /*0042*/ 	.short	0x0008
        /*0044*/ 	.byte	0x00, 0xf5, 0x21, 0x00


	//----- nvinfo : EIATTR_KPARAM_INFO
	.align		4
.L_184:
        /*0048*/ 	.byte	0x04, 0x17
        /*004a*/ 	.short	(.L_186 - .L_185)
.L_185:
        /*004c*/ 	.word	0x00000000
        /*0050*/ 	.short	0x0000
        /*0052*/ 	.short	0x0000
        /*0054*/ 	.byte	0x00, 0xf5, 0x21, 0x00


	//----- nvinfo : EIATTR_SPARSE_MMA_MASK
	.align		4
.L_186:
        /*0058*/ 	.byte	0x03, 0x50
        /*005a*/ 	.short	0x0000


	//----- nvinfo : EIATTR_MAXREG_COUNT
	.align		4
        /*005c*/ 	.byte	0x03, 0x1b
        /*005e*/ 	.short	0x00ff


	//----- nvinfo : EIATTR_MERCURY_ISA_VERSION
	.align		4
        /*0060*/ 	.byte	0x03, 0x5f
        /*0062*/ 	.short	0x0101


	//----- nvinfo : EIATTR_VRC_CTA_INIT_COUNT
	.align		4
        /*0064*/ 	.byte	0x02, 0x4a
	.zero		1
	.zero		1


	//----- nvinfo : EIATTR_EXIT_INSTR_OFFSETS
	.align		4
        /*0068*/ 	.byte	0x04, 0x1c
        /*006a*/ 	.short	(.L_188 - .L_187)


	//   ....[0]....
.L_187:
        /*006c*/ 	.word	0x00000090


	//   ....[1]....
        /*0070*/ 	.word	0x00002590


	//   ....[2]....
        /*0074*/ 	.word	0x00002ea0


	//   ....[3]....
        /*0078*/ 	.word	0x00003370


	//   ....[4]....
        /*007c*/ 	.word	0x00003530


	//----- nvinfo : EIATTR_CRS_STACK_SIZE
	.align		4
.L_188:
        /*0080*/ 	.byte	0x04, 0x1e
        /*0082*/ 	.short	(.L_190 - .L_189)
.L_189:
        /*0084*/ 	.word	0x00000000


	//----- nvinfo : EIATTR_CBANK_PARAM_SIZE
	.align		4
.L_190:
        /*0088*/ 	.byte	0x03, 0x19
        /*008a*/ 	.short	0x0020


	//----- nvinfo : EIATTR_PARAM_CBANK
	.align		4
        /*008c*/ 	.byte	0x04, 0x0a
        /*008e*/ 	.short	(.L_192 - .L_191)
	.align		4
.L_191:
        /*0090*/ 	.word	index@(.nv.constant0._Z6initRxPfS_S_ii)
        /*0094*/ 	.short	0x0380
        /*0096*/ 	.short	0x0020


	//----- nvinfo : EIATTR_SW_WAR
	.align		4
.L_192:
        /*0098*/ 	.byte	0x04, 0x36
        /*009a*/ 	.short	(.L_194 - .L_193)
.L_193:
        /*009c*/ 	.word	0x00000008
.L_194:


//--------------------- .nv.info._Z5initXPfS_S_fii --------------------------
	.section	.nv.info._Z5initXPfS_S_fii,"",@"SHT_CUDA_INFO"
	.sectionflags	@""
	.align	4


	//----- nvinfo : EIATTR_CUDA_API_VERSION
	.align		4
        /*0000*/ 	.byte	0x04, 0x37
        /*0002*/ 	.short	(.L_196 - .L_195)
.L_195:
        /*0004*/ 	.word	0x00000082


	//----- nvinfo : EIATTR_KPARAM_INFO
	.align		4
.L_196:
        /*0008*/ 	.byte	0x04, 0x17
        /*000a*/ 	.short	(.L_198 - .L_197)
.L_197:
        /*000c*/ 	.word	0x00000000
        /*0010*/ 	.short	0x0005
        /*0012*/ 	.short	0x0020
        /*0014*/ 	.byte	0x00, 0xf0, 0x11, 0x00


	//----- nvinfo : EIATTR_KPARAM_INFO
	.align		4
.L_198:
        /*0018*/ 	.byte	0x04, 0x17
        /*001a*/ 	.short	(.L_200 - .L_199)
.L_199:
        /*001c*/ 	.word	0x00000000
        /*0020*/ 	.short	0x0004
        /*0022*/ 	.short	0x001c
        /*0024*/ 	.byte	0x00, 0xf0, 0x11, 0x00


	//----- nvinfo : EIATTR_KPARAM_INFO
	.align		4
.L_200:
        /*0028*/ 	.byte	0x04, 0x17
        /*002a*/ 	.short	(.L_202 - .L_201)
.L_201:
        /*002c*/ 	.word	0x00000000
        /*0030*/ 	.short	0x0003
        /*0032*/ 	.short	0x0018
        /*0034*/ 	.byte	0x00, 0xf0, 0x11, 0x00


	//----- nvinfo : EIATTR_KPARAM_INFO
	.align		4
.L_202:
        /*0038*/ 	.byte	0x04, 0x17
        /*003a*/ 	.short	(.L_204 - .L_203)
.L_203:
        /*003c*/ 	.word	0x00000000
        /*0040*/ 	.short	0x0002
        /*0042*/ 	.short	0x0010
        /*0044*/ 	.byte	0x00, 0xf5, 0x21, 0x00


	//----- nvinfo : EIATTR_KPARAM_INFO
	.align		4
.L_204:
        /*0048*/ 	.byte	0x04, 0x17
        /*004a*/ 	.short	(.L_206 - .L_205)
.L_205:
        /*004c*/ 	.word	0x00000000
        /*0050*/ 	.short	0x0001
        /*0052*/ 	.short	0x0008
        /*0054*/ 	.byte	0x00, 0xf5, 0x21, 0x00


	//----- nvinfo : EIATTR_KPARAM_INFO
	.align		4
.L_206:
        /*0058*/ 	.byte	0x04, 0x17
        /*005a*/ 	.short	(.L_208 - .L_207)
.L_207:
        /*005c*/ 	.word	0x00000000
        /*0060*/ 	.short	0x0000
        /*0062*/ 	.short	0x0000
        /*0064*/ 	.byte	0x00, 0xf5, 0x21, 0x00


	//----- nvinfo : EIATTR_SPARSE_MMA_MASK
	.align		4
.L_208:
        /*0068*/ 	.byte	0x03, 0x50
        /*006a*/ 	.short	0x0000


	//----- nvinfo : EIATTR_MAXREG_COUNT
	.align		4
        /*006c*/ 	.byte	0x03, 0x1b
        /*006e*/ 	.short	0x00ff


	//----- nvinfo : EIATTR_MERCURY_ISA_VERSION
	.align		4
        /*0070*/ 	.byte	0x03, 0x5f
        /*0072*/ 	.short	0x0101


	//----- nvinfo : EIATTR_VRC_CTA_INIT_COUNT
	.align		4
        /*0074*/ 	.byte	0x02, 0x4a
	.zero		1
	.zero		1


	//----- nvinfo : EIATTR_EXIT_INSTR_OFFSETS
	.align		4
        /*0078*/ 	.byte	0x04, 0x1c
        /*007a*/ 	.short	(.L_210 - .L_209)


	//   ....[0]....
.L_209:
        /*007c*/ 	.word	0x00000090


	//   ....[1]....
        /*0080*/ 	.word	0x00000580


	//   ....[2]....
        /*0084*/ 	.word	0x000007c0


	//   ....[3]....
        /*0088*/ 	.word	0x00000940


	//   ....[4]....
        /*008c*/ 	.word	0x00000a10


	//----- nvinfo : EIATTR_CBANK_PARAM_SIZE
	.align		4
.L_210:
        /*0090*/ 	.byte	0x03, 0x19
        /*0092*/ 	.short	0x0024


	//----- nvinfo : EIATTR_PARAM_CBANK
	.align		4
        /*0094*/ 	.byte	0x04, 0x0a
        /*0096*/ 	.short	(.L_212 - .L_211)
	.align		4
.L_211:
        /*0098*/ 	.word	index@(.nv.constant0._Z5initXPfS_S_fii)
        /*009c*/ 	.short	0x0380
        /*009e*/ 	.short	0x0024


	//----- nvinfo : EIATTR_SW_WAR
	.align		4
.L_212:
        /*00a0*/ 	.byte	0x04, 0x36
        /*00a2*/ 	.short	(.L_214 - .L_213)
.L_213:
        /*00a4*/ 	.word	0x00000008
.L_214:


//--------------------- .nv.info._Z8initMeshPfS_ffi --------------------------
	.section	.nv.info._Z8initMeshPfS_ffi,"",@"SHT_CUDA_INFO"
	.sectionflags	@""
	.align	4


	//----- nvinfo : EIATTR_CUDA_API_VERSION
	.align		4
        /*0000*/ 	.byte	0x04, 0x37
        /*0002*/ 	.short	(.L_216 - .L_215)
.L_215:
        /*0004*/ 	.word	0x00000082


	//----- nvinfo : EIATTR_KPARAM_INFO
	.align		4
.L_216:
        /*0008*/ 	.byte	0x04, 0x17
        /*000a*/ 	.short	(.L_218 - .L_217)
.L_217:
        /*000c*/ 	.word	0x00000000
        /*0010*/ 	.short	0x0004
        /*0012*/ 	.short	0x0018
        /*0014*/ 	.byte	0x00, 0xf0, 0x11, 0x00


	//----- nvinfo : EIATTR_KPARAM_INFO
	.align		4
.L_218:
        /*0018*/ 	.byte	0x04, 0x17
        /*001a*/ 	.short	(.L_220 - .L_219)
.L_219:
        /*001c*/ 	.word	0x00000000
        /*0020*/ 	.short	0x0003
        /*0022*/ 	.short	0x0014
        /*0024*/ 	.byte	0x00, 0xf0, 0x11, 0x00


	//----- nvinfo : EIATTR_KPARAM_INFO
	.align		4
.L_220:
        /*0028*/ 	.byte	0x04, 0x17
        /*002a*/ 	.short	(.L_222 - .L_221)
.L_221:
        /*002c*/ 	.word	0x00000000
        /*0030*/ 	.short	0x0002
        /*0032*/ 	.short	0x0010
        /*0034*/ 	.byte	0x00, 0xf0, 0x11, 0x00


	//----- nvinfo : EIATTR_KPARAM_INFO
	.align		4
.L_222:
        /*0038*/ 	.byte	0x04, 0x17
        /*003a*/ 	.short	(.L_224 - .L_223)
.L_223:
        /*003c*/ 	.word	0x00000000
        /*0040*/ 	.short	0x0001
        /*0042*/ 	.short	0x0008
        /*0044*/ 	.byte	0x00, 0xf5, 0x21, 0x00


	//----- nvinfo : EIATTR_KPARAM_INFO
	.align		4
.L_224:
        /*0048*/ 	.byte	0x04, 0x17
        /*004a*/ 	.short	(.L_226 - .L_225)
.L_225:
        /*004c*/ 	.word	0x00000000
        /*0050*/ 	.short	0x0000
        /*0052*/ 	.short	0x0000
        /*0054*/ 	.byte	0x00, 0xf5, 0x21, 0x00


	//----- nvinfo : EIATTR_SPARSE_MMA_MASK
	.align		4
.L_226:
        /*0058*/ 	.byte	0x03, 0x50
        /*005a*/ 	.short	0x0000


	//----- nvinfo : EIATTR_MAXREG_COUNT
	.align		4
        /*005c*/ 	.byte	0x03, 0x1b
        /*005e*/ 	.short	0x00ff


	//----- nvinfo : EIATTR_MERCURY_ISA_VERSION
	.align		4
        /*0060*/ 	.byte	0x03, 0x5f
        /*0062*/ 	.short	0x0101


	//----- nvinfo : EIATTR_VRC_CTA_INIT_COUNT
	.align		4
        /*0064*/ 	.byte	0x02, 0x4a
	.zero		1
	.zero		1


	//----- nvinfo : EIATTR_EXIT_INSTR_OFFSETS
	.align		4
        /*0068*/ 	.byte	0x04, 0x1c
        /*006a*/ 	.short	(.L_228 - .L_227)


	//   ....[0]....
.L_227:
        /*006c*/ 	.word	0x00000070


	//   ....[1]....
        /*0070*/ 	.word	0x000000f0


	//----- nvinfo : EIATTR_CBANK_PARAM_SIZE
	.align		4
.L_228:
        /*0074*/ 	.byte	0x03, 0x19
        /*0076*/ 	.short	0x001c


	//----- nvinfo : EIATTR_PARAM_CBANK
	.align		4
        /*0078*/ 	.byte	0x04, 0x0a
        /*007a*/ 	.short	(.L_230 - .L_229)
	.align		4
.L_229:
        /*007c*/ 	.word	index@(.nv.constant0._Z8initMeshPfS_ffi)
        /*0080*/ 	.short	0x0380
        /*0082*/ 	.short	0x001c


	//----- nvinfo : EIATTR_SW_WAR
	.align		4
.L_230:
        /*0084*/ 	.byte	0x04, 0x36
        /*0086*/ 	.short	(.L_232 - .L_231)
.L_231:
        /*0088*/ 	.word	0x00000008
.L_232:


//--------------------- .nv.callgraph             --------------------------
	.section	.nv.callgraph,"",@"SHT_CUDA_CALLGRAPH"
	.align	4
	.sectionentsize	8
	.align		4
        /*0000*/ 	.word	0x00000000
	.align		4
        /*0004*/ 	.word	0xffffffff
	.align		4
        /*0008*/ 	.word	0x00000000
	.align		4
        /*000c*/ 	.word	0xfffffffe
	.align		4
        /*0010*/ 	.word	0x00000000
	.align		4
        /*0014*/ 	.word	0xfffffffd
	.align		4
        /*0018*/ 	.word	0x00000000
	.align		4
        /*001c*/ 	.word	0xfffffffc


//--------------------- .nv.constant4             --------------------------
	.section	.nv.constant4,"a",@progbits
	.align	8
	.align		8
.nv.constant4:
        /*0000*/ 	.dword	__cudart_i2opi_f


//--------------------- .text._Z3rk4PfS_S_S_S_ii  --------------------------
	.section	.text._Z3rk4PfS_S_S_S_ii,"ax",@progbits
	.align	128
        .global         _Z3rk4PfS_S_S_S_ii
        .type           _Z3rk4PfS_S_S_S_ii,@function
        .size           _Z3rk4PfS_S_S_S_ii,(.L_x_207 - _Z3rk4PfS_S_S_S_ii)
        .other          _Z3rk4PfS_S_S_S_ii,@"STO_CUDA_ENTRY STV_DEFAULT"
_Z3rk4PfS_S_S_S_ii:
.text._Z3rk4PfS_S_S_S_ii:
[----:B------:R-:W-:Y:S01]  /*0000*/  LDC R1, c[0x0][0x37c] ;  /* 0x0000df00ff017b82 */ /* 0x000fe20000000800 */
[----:B------:R-:W0:Y:S01]  /*0010*/  S2R R2, SR_CTAID.X ;  /* 0x0000000000027919 */ /* 0x000e220000002500 */
[----:B------:R-:W1:Y:S01]  /*0020*/  LDCU.64 UR4, c[0x0][0x3a8] ;  /* 0x00007500ff0477ac */ /* 0x000e620008000a00 */
[----:B------:R-:W0:Y:S01]  /*0030*/  S2R R3, SR_TID.X ;  /* 0x0000000000037919 */ /* 0x000e220000002100 */
[----:B------:R-:W0:Y:S01]  /*0040*/  LDCU UR6, c[0x0][0x360] ;  /* 0x00006c00ff0677ac */ /* 0x000e220008000800 */
[----:B-1----:R-:W-:Y:S01]  /*0050*/  UIMAD UR4, UR5, UR4, URZ ;  /* 0x00000004050472a4 */ /* 0x002fe2000f8e02ff */
[----:B0-----:R-:W-:-:S05]  /*0060*/  IMAD R2, R2, UR6, R3 ;  /* 0x0000000602027c24 */ /* 0x001fca000f8e0203 */
[----:B------:R-:W-:-:S13]  /*0070*/  ISETP.GE.AND P0, PT, R2, UR4, PT ;  /* 0x0000000402007c0c */ /* 0x000fda000bf06270 */
[----:B------:R-:W-:Y:S05]  /*0080*/  @P0 EXIT ;  /* 0x000000000000094d */ /* 0x000fea0003800000 */
[----:B------:R-:W0:Y:S01]  /*0090*/  LDC.64 R6, c[0x0][0x388] ;  /* 0x0000e200ff067b82 */ /* 0x000e220000000a00 */
[----:B------:R-:W1:Y:S01]  /*00a0*/  LDCU.64 UR4, c[0x0][0x358] ;  /* 0x00006b00ff0477ac */ /* 0x000e620008000a00 */
[----:B0-----:R-:W-:-:S05]  /*00b0*/  IMAD.WIDE R6, R2, 0x4, R6 ;  /* 0x0000000402067825 */ /* 0x001fca00078e0206 */
[----:B-1----:R-:W2:Y:S01]  /*00c0*/  LDG.E R0, desc[UR4][R6.64] ;  /* 0x0000000406007981 */ /* 0x002ea2000c1e1900 */
[----:B------:R-:W-:Y:S01]  /*00d0*/  IMAD.MOV.U32 R4, RZ, RZ, 0x3e2aaaab ;  /* 0x3e2aaaabff047424 */ /* 0x000fe200078e00ff */
[----:B------:R-:W-:Y:S01]  /*00e0*/  BSSY.RECONVERGENT B0, `(.L_x_0) ;  /* 0x000000d000007945 */ /* 0x000fe20003800200 */
[----:B------:R-:W-:-:S04]  /*00f0*/  IMAD.MOV.U32 R3, RZ, RZ, 0x40c00000 ;  /* 0x40c00000ff037424 */ /* 0x000fc800078e00ff */
[----:B------:R-:W-:-:S04]  /*0100*/  FFMA R3, R4, -R3, 1 ;  /* 0x3f80000004037423 */ /* 0x000fc80000000803 */
[----:B------:R-:W-:Y:S01]  /*0110*/  FFMA R3, R3, R4, 0.16666667163372039795 ;  /* 0x3e2aaaab03037423 */ /* 0x000fe20000000004 */
[----:B--2---:R-:W0:Y:S03]  /*0120*/  FCHK P0, R0, 6 ;  /* 0x40c0000000007902 */ /* 0x004e260000000000 */
[----:B------:R-:W-:-:S04]  /*0130*/  FFMA R4, R0, R3, RZ ;  /* 0x0000000300047223 */ /* 0x000fc800000000ff */
[----:B------:R-:W-:-:S04]  /*0140*/  FFMA R5, R4, -6, R0 ;  /* 0xc0c0000004057823 */ /* 0x000fc80000000000 */
[----:B------:R-:W-:Y:S01]  /*0150*/  FFMA R4, R3, R5, R4 ;  /* 0x0000000503047223 */ /* 0x000fe20000000004 */
[----:B0-----:R-:W-:Y:S06]  /*0160*/  @!P0 BRA `(.L_x_1) ;  /* 0x0000000000108947 */ /* 0x001fec0003800000 */
[----:B------:R-:W-:Y:S01]  /*0170*/  HFMA2 R3, -RZ, RZ, 2.375, 0 ;  /* 0x40c00000ff037431 */ /* 0x000fe200000001ff */
[----:B------:R-:W-:-:S07]  /*0180*/  MOV R6, 0x1a0 ;  /* 0x000001a000067802 */ /* 0x000fce0000000f00 */
[----:B------:R-:W-:Y:S05]  /*0190*/  CALL.REL.NOINC `($__internal_0_$__cuda_sm3x_div_rn_noftz_f32_slowpath) ;  /* 0x0000000400047944 */ /* 0x000fea0003c00000 */
[----:B------:R-:W-:-:S07]  /*01a0*/  IMAD.MOV.U32 R4, RZ, RZ, R5 ;  /* 0x000000ffff047224 */ /* 0x000fce00078e0005 */
.L_x_1:
[----:B------:R-:W-:Y:S05]  /*01b0*/  BSYNC.RECONVERGENT B0 ;  /* 0x0000000000007941 */ /* 0x000fea0003800200 */
.L_x_0:
[----:B------:R-:W0:Y:S02]  /*01c0*/  LDC.64 R6, c[0x0][0x390] ;  /* 0x0000e400ff067b82 */ /* 0x000e240000000a00 */
[----:B0-----:R-:W-:-:S05]  /*01d0*/  IMAD.WIDE R6, R2, 0x4, R6 ;  /* 0x0000000402067825 */ /* 0x001fca00078e0206 */
[----:B------:R-:W2:Y:S01]  /*01e0*/  LDG.E R0, desc[UR4][R6.64] ;  /* 0x0000000406007981 */ /* 0x000ea2000c1e1900 */
[----:B------:R-:W-:Y:S01]  /*01f0*/  MOV R3, 0x40400000 ;  /* 0x4040000000037802 */ /* 0x000fe20000000f00 */
[----:B------:R-:W-:Y:S01]  /*0200*/  IMAD.MOV.U32 R8, RZ, RZ, 0x3eaaaaab ;  /* 0x3eaaaaabff087424 */ /* 0x000fe200078e00ff */
[----:B------:R-:W-:Y:S03]  /*0210*/  BSSY.RECONVERGENT B0, `(.L_x_2) ;  /* 0x000000c000007945 */ /* 0x000fe60003800200 */
[----:B------:R-:W-:-:S04]  /*0220*/  FFMA R3, R8, -R3, 1 ;  /* 0x3f80000008037423 */ /* 0x000fc80000000803 */
[----:B------:R-:W-:Y:S01]  /*0230*/  FFMA R3, R3, R8, 0.3333333432674407959 ;  /* 0x3eaaaaab03037423 */ /* 0x000fe20000000008 */
[----:B--2---:R-:W0:Y:S03]  /*0240*/  FCHK P0, R0, 3 ;  /* 0x4040000000007902 */ /* 0x004e260000000000 */
[----:B------:R-:W-:-:S04]  /*0250*/  FFMA R5, R0, R3, RZ ;  /* 0x0000000300057223 */ /* 0x000fc800000000ff */
[----:B------:R-:W-:-:S04]  /*0260*/  FFMA R8, R5, -3, R0 ;  /* 0xc040000005087823 */ /* 0x000fc80000000000 */
[----:B------:R-:W-:Y:S01]  /*0270*/  FFMA R3, R3, R8, R5 ;  /* 0x0000000803037223 */ /* 0x000fe20000000005 */
[----:B0-----:R-:W-:Y:S06]  /*0280*/  @!P0 BRA `(.L_x_3) ;  /* 0x0000000000108947 */ /* 0x001fec0003800000 */
[----:B------:R-:W-:Y:S01]  /*0290*/  IMAD.MOV.U32 R3, RZ, RZ, 0x40400000 ;  /* 0x40400000ff037424 */ /* 0x000fe200078e00ff */
[----:B------:R-:W-:-:S07]  /*02a0*/  MOV R6, 0x2c0 ;  /* 0x000002c000067802 */ /* 0x000fce0000000f00 */
[----:B------:R-:W-:Y:S05]  /*02b0*/  CALL.REL.NOINC `($__internal_0_$__cuda_sm3x_div_rn_noftz_f32_slowpath) ;  /* 0x0000000000bc7944 */ /* 0x000fea0003c00000 */
[----:B------:R-:W-:-:S07]  /*02c0*/  IMAD.MOV.U32 R3, RZ, RZ, R5 ;  /* 0x000000ffff037224 */ /* 0x000fce00078e0005 */
.L_x_3:
[----:B------:R-:W-:Y:S05]  /*02d0*/  BSYNC.RECONVERGENT B0 ;  /* 0x0000000000007941 */ /* 0x000fea0003800200 */
.L_x_2:
[----:B------:R-:W0:Y:S02]  /*02e0*/  LDC.64 R6, c[0x0][0x398] ;  /* 0x0000e600ff067b82 */ /* 0x000e240000000a00 */
[----:B0-----:R-:W-:-:S06]  /*02f0*/  IMAD.WIDE R6, R2, 0x4, R6 ;  /* 0x0000000402067825 */ /* 0x001fcc00078e0206 */
[----:B------:R-:W2:Y:S01]  /*0300*/  LDG.E R7, desc[UR4][R6.64] ;  /* 0x0000000406077981 */ /* 0x000ea2000c1e1900 */
[----:B------:R-:W-:Y:S02]  /*0310*/  HFMA2 R0, -RZ, RZ, 1.666015625, -0.052093505859375 ;  /* 0x3eaaaaabff007431 */ /* 0x000fe400000001ff */
[----:B------:R-:W-:Y:S01]  /*0320*/  IMAD.MOV.U32 R5, RZ, RZ, 0x40400000 ;  /* 0x40400000ff057424 */ /* 0x000fe200078e00ff */
[----:B------:R-:W-:Y:S01]  /*0330*/  BSSY.RECONVERGENT B0, `(.L_x_4) ;  /* 0x000000d000007945 */ /* 0x000fe20003800200 */
[----:B------:R-:W-:Y:S02]  /*0340*/  FADD R4, R3, R4 ;  /* 0x0000000403047221 */ /* 0x000fe40000000000 */
[----:B------:R-:W-:-:S04]  /*0350*/  FFMA R5, R0, -R5, 1 ;  /* 0x3f80000000057423 */ /* 0x000fc80000000805 */
[----:B------:R-:W-:Y:S01]  /*0360*/  FFMA R0, R5, R0, 0.3333333432674407959 ;  /* 0x3eaaaaab05007423 */ /* 0x000fe20000000000 */
[----:B--2---:R-:W0:Y:S03]  /*0370*/  FCHK P0, R7, 3 ;  /* 0x4040000007007902 */ /* 0x004e260000000000 */
[----:B------:R-:W-:-:S04]  /*0380*/  FFMA R8, R0, R7, RZ ;  /* 0x0000000700087223 */ /* 0x000fc800000000ff */
[----:B------:R-:W-:-:S04]  /*0390*/  FFMA R5, R8, -3, R7 ;  /* 0xc040000008057823 */ /* 0x000fc80000000007 */
[----:B------:R-:W-:Y:S01]  /*03a0*/  FFMA R5, R0, R5, R8 ;  /* 0x0000000500057223 */ /* 0x000fe20000000008 */
[----:B0-----:R-:W-:Y:S06]  /*03b0*/  @!P0 BRA `(.L_x_5) ;  /* 0x0000000000108947 */ /* 0x001fec0003800000 */
[----:B------:R-:W-:Y:S01]  /*03c0*/  IMAD.MOV.U32 R0, RZ, RZ, R7 ;  /* 0x000000ffff007224 */ /* 0x000fe200078e0007 */
[----:B------:R-:W-:Y:S02]  /*03d0*/  MOV R3, 0x40400000 ;  /* 0x4040000000037802 */ /* 0x000fe40000000f00 */
[----:B------:R-:W-:-:S07]  /*03e0*/  MOV R6, 0x400 ;  /* 0x0000040000067802 */ /* 0x000fce0000000f00 */
[----:B------:R-:W-:Y:S05]  /*03f0*/  CALL.REL.NOINC `($__internal_0_$__cuda_sm3x_div_rn_noftz_f32_slowpath) ;  /* 0x00000000006c7944 */ /* 0x000fea0003c00000 */
.L_x_5:
[----:B------:R-:W-:Y:S05]  /*0400*/  BSYNC.RECONVERGENT B0 ;  /* 0x0000000000007941 */ /* 0x000fea0003800200 */
.L_x_4:
[----:B------:R-:W0:Y:S02]  /*0410*/  LDC.64 R6, c[0x0][0x3a0] ;  /* 0x0000e800ff067b82 */ /* 0x000e240000000a00 */
[----:B0-----:R-:W-:-:S06]  /*0420*/  IMAD.WIDE R6, R2, 0x4, R6 ;  /* 0x0000000402067825 */ /* 0x001fcc00078e0206 */
[----:B------:R-:W2:Y:S01]  /*0430*/  LDG.E R7, desc[UR4][R6.64] ;  /* 0x0000000406077981 */ /* 0x000ea2000c1e1900 */
[----:B------:R-:W-:Y:S01]  /*0440*/  IMAD.MOV.U32 R0, RZ, RZ, 0x3e2aaaab ;  /* 0x3e2aaaabff007424 */ /* 0x000fe200078e00ff */
[----:B------:R-:W-:Y:S01]  /*0450*/  BSSY.RECONVERGENT B0, `(.L_x_6) ;  /* 0x000000e000007945 */ /* 0x000fe20003800200 */
[----:B------:R-:W-:Y:S02]  /*0460*/  IMAD.MOV.U32 R3, RZ, RZ, 0x40c00000 ;  /* 0x40c00000ff037424 */ /* 0x000fe400078e00ff */
[----:B------:R-:W-:Y:S02]  /*0470*/  FADD R4, R4, R5 ;  /* 0x0000000504047221 */ /* 0x000fe40000000000 */
[----:B------:R-:W-:-:S04]  /*0480*/  FFMA R3, R0, -R3, 1 ;  /* 0x3f80000000037423 */ /* 0x000fc80000000803 */
[----:B------:R-:W-:Y:S01]  /*0490*/  FFMA R0, R3, R0, 0.16666667163372039795 ;  /* 0x3e2aaaab03007423 */ /* 0x000fe20000000000 */
[----:B--2---:R-:W0:Y:S03]  /*04a0*/  FCHK P0, R7, 6 ;  /* 0x40c0000007007902 */ /* 0x004e260000000000 */
[----:B------:R-:W-:-:S04]  /*04b0*/  FFMA R8, R0, R7, RZ ;  /* 0x0000000700087223 */ /* 0x000fc800000000ff */
[----:B------:R-:W-:-:S04]  /*04c0*/  FFMA R3, R8, -6, R7 ;  /* 0xc0c0000008037823 */ /* 0x000fc80000000007 */
[----:B------:R-:W-:Y:S01]  /*04d0*/  FFMA R5, R0, R3, R8 ;  /* 0x0000000300057223 */ /* 0x000fe20000000008 */
[----:B0-----:R-:W-:Y:S06]  /*04e0*/  @!P0 BRA `(.L_x_7) ;  /* 0x0000000000108947 */ /* 0x001fec0003800000 */
[----:B------:R-:W-:Y:S01]  /*04f0*/  MOV R0, R7 ;  /* 0x0000000700007202 */ /* 0x000fe20000000f00 */
[----:B------:R-:W-:Y:S01]  /*0500*/  IMAD.MOV.U32 R3, RZ, RZ, 0x40c00000 ;  /* 0x40c00000ff037424 */ /* 0x000fe200078e00ff */
[----:B------:R-:W-:-:S07]  /*0510*/  MOV R6, 0x530 ;  /* 0x0000053000067802 */ /* 0x000fce0000000f00 */
[----:B------:R-:W-:Y:S05]  /*0520*/  CALL.REL.NOINC `($__internal_0_$__cuda_sm3x_div_rn_noftz_f32_slowpath) ;  /* 0x0000000000207944 */ /* 0x000fea0003c00000 */
.L_x_7:
[----:B------:R-:W-:Y:S05]  /*0530*/  BSYNC.RECONVERGENT B0 ;  /* 0x0000000000007941 */ /* 0x000fea0003800200 */
.L_x_6:
[----:B------:R-:W0:Y:S02]  /*0540*/  LDC.64 R6, c[0x0][0x380] ;  /* 0x0000e000ff067b82 */ /* 0x000e240000000a00 */
[----:B0-----:R-:W-:-:S05]  /*0550*/  IMAD.WIDE R2, R2, 0x4, R6 ;  /* 0x0000000402027825 */ /* 0x001fca00078e0206 */
[----:B------:R-:W2:Y:S01]  /*0560*/  LDG.E R7, desc[UR4][R2.64] ;  /* 0x0000000402077981 */ /* 0x000ea2000c1e1900 */
[----:B------:R-:W-:-:S04]  /*0570*/  FADD R4, R4, R5 ;  /* 0x0000000504047221 */ /* 0x000fc80000000000 */
[----:B--2---:R-:W-:-:S05]  /*0580*/  FADD R7, R4, R7 ;  /* 0x0000000704077221 */ /* 0x004fca0000000000 */
[----:B------:R-:W-:Y:S01]  /*0590*/  STG.E desc[UR4][R2.64], R7 ;  /* 0x0000000702007986 */ /* 0x000fe2000c101904 */
[----:B------:R-:W-:Y:S05]  /*05a0*/  EXIT ;  /* 0x000000000000794d */ /* 0x000fea0003800000 */
        .weak           $__internal_0_$__cuda_sm3x_div_rn_noftz_f32_slowpath
        .type           $__internal_0_$__cuda_sm3x_div_rn_noftz_f32_slowpath,@function
        .size           $__internal_0_$__cuda_sm3x_div_rn_noftz_f32_slowpath,(.L_x_207 - $__internal_0_$__cuda_sm3x_div_rn_noftz_f32_slowpath)
$__internal_0_$__cuda_sm3x_div_rn_noftz_f32_slowpath:
[----:B------:R-:W-:Y:S01]  /*05b0*/  SHF.R.U32.HI R7, RZ, 0x17, R3 ;  /* 0x00000017ff077819 */ /* 0x000fe20000011603 */
[----:B------:R-:W-:Y:S01]  /*05c0*/  BSSY.RECONVERGENT B1, `(.L_x_8) ;  /* 0x0000062000017945 */ /* 0x000fe20003800200 */
[----:B------:R-:W-:Y:S02]  /*05d0*/  SHF.R.U32.HI R5, RZ, 0x17, R0 ;  /* 0x00000017ff057819 */ /* 0x000fe40000011600 */
[----:B------:R-:W-:Y:S02]  /*05e0*/  LOP3.LUT R12, R7, 0xff, RZ, 0xc0, !PT ;  /* 0x000000ff070c7812 */ /* 0x000fe400078ec0ff */
[----:B------:R-:W-:Y:S02]  /*05f0*/  LOP3.LUT R10, R5, 0xff, RZ, 0xc0, !PT ;  /* 0x000000ff050a7812 */ /* 0x000fe400078ec0ff */
[----:B------:R-:W-:-:S03]  /*0600*/  IADD3 R8, PT, PT, R12, -0x1, RZ ;  /* 0xffffffff0c087810 */ /* 0x000fc60007ffe0ff */
[----:B------:R-:W-:Y:S01]  /*0610*/  VIADD R7, R10, 0xffffffff ;  /* 0xffffffff0a077836 */ /* 0x000fe20000000000 */
[----:B------:R-:W-:-:S04]  /*0620*/  ISETP.GT.U32.AND P0, PT, R8, 0xfd, PT ;  /* 0x000000fd0800780c */ /* 0x000fc80003f04070 */
[----:B------:R-:W-:-:S13]  /*0630*/  ISETP.GT.U32.OR P0, PT, R7, 0xfd, P0 ;  /* 0x000000fd0700780c */ /* 0x000fda0000704470 */
[----:B------:R-:W-:Y:S01]  /*0640*/  @!P0 MOV R5, RZ ;  /* 0x000000ff00058202 */ /* 0x000fe20000000f00 */
[----:B------:R-:W-:Y:S06]  /*0650*/  @!P0 BRA `(.L_x_9) ;  /* 0x00000000005c8947 */ /* 0x000fec0003800000 */
[----:B------:R-:W-:Y:S02]  /*0660*/  FSETP.GTU.FTZ.AND P0, PT, |R0|, +INF , PT ;  /* 0x7f8000000000780b */ /* 0x000fe40003f1c200 */
[----:B------:R-:W-:-:S04]  /*0670*/  FSETP.GTU.FTZ.AND P1, PT, |R3|, +INF , PT ;  /* 0x7f8000000300780b */ /* 0x000fc80003f3c200 */
[----:B------:R-:W-:-:S13]  /*0680*/  PLOP3.LUT P0, PT, P0, P1, PT, 0xf8, 0x8f ;  /* 0x00000000008f781c */ /* 0x000fda0000703f70 */
[----:B------:R-:W-:Y:S05]  /*0690*/  @P0 BRA `(.L_x_10) ;  /* 0x00000004004c0947 */ /* 0x000fea0003800000 */
[----:B------:R-:W-:-:S13]  /*06a0*/  LOP3.LUT P0, RZ, R3, 0x7fffffff, R0, 0xc8, !PT ;  /* 0x7fffffff03ff7812 */ /* 0x000fda000780c800 */
[----:B------:R-:W-:Y:S05]  /*06b0*/  @!P0 BRA `(.L_x_11) ;  /* 0x00000004003c8947 */ /* 0x000fea0003800000 */
[C---:B------:R-:W-:Y:S02]  /*06c0*/  FSETP.NEU.FTZ.AND P2, PT, |R0|.reuse, +INF , PT ;  /* 0x7f8000000000780b */ /* 0x040fe40003f5d200 */
[----:B------:R-:W-:Y:S02]  /*06d0*/  FSETP.NEU.FTZ.AND P1, PT, |R3|, +INF , PT ;  /* 0x7f8000000300780b */ /* 0x000fe40003f3d200 */
[----:B------:R-:W-:-:S11]  /*06e0*/  FSETP.NEU.FTZ.AND P0, PT, |R0|, +INF , PT ;  /* 0x7f8000000000780b */ /* 0x000fd60003f1d200 */
[----:B------:R-:W-:Y:S05]  /*06f0*/  @!P1 BRA !P2, `(.L_x_11) ;  /* 0x00000004002c9947 */ /* 0x000fea0005000000 */
[----:B------:R-:W-:-:S04]  /*0700*/  LOP3.LUT P2, RZ, R0, 0x7fffffff, RZ, 0xc0, !PT ;  /* 0x7fffffff00ff7812 */ /* 0x000fc8000784c0ff */
[----:B------:R-:W-:-:S13]  /*0710*/  PLOP3.LUT P1, PT, P1, P2, PT, 0x2f, 0xf2 ;  /* 0x0000000000f2781c */ /* 0x000fda0000f24577 */
[----:B------:R-:W-:Y:S05]  /*0720*/  @P1 BRA `(.L_x_12) ;  /* 0x0000000400181947 */ /* 0x000fea0003800000 */
[----:B------:R-:W-:-:S04]  /*0730*/  LOP3.LUT P1, RZ, R3, 0x7fffffff, RZ, 0xc0, !PT ;  /* 0x7fffffff03ff7812 */ /* 0x000fc8000782c0ff */
[----:B------:R-:W-:-:S13]  /*0740*/  PLOP3.LUT P0, PT, P0, P1, PT, 0x2f, 0xf2 ;  /* 0x0000000000f2781c */ /* 0x000fda0000702577 */
[----:B------:R-:W-:Y:S05]  /*0750*/  @P0 BRA `(.L_x_13) ;  /* 0x0000000400000947 */ /* 0x000fea0003800000 */
[----:B------:R-:W-:Y:S02]  /*0760*/  ISETP.GE.AND P0, PT, R7, RZ, PT ;  /* 0x000000ff0700720c */ /* 0x000fe40003f06270 */
[----:B------:R-:W-:-:S11]  /*0770*/  ISETP.GE.AND P1, PT, R8, RZ, PT ;  /* 0x000000ff0800720c */ /* 0x000fd60003f26270 */
[----:B------:R-:W-:Y:S01]  /*0780*/  @P0 IMAD.MOV.U32 R5, RZ, RZ, RZ ;  /* 0x000000ffff050224 */ /* 0x000fe200078e00ff */
[----:B------:R-:W-:Y:S01]  /*0790*/  @!P0 MOV R5, 0xffffffc0 ;  /* 0xffffffc000058802 */ /* 0x000fe20000000f00 */
[----:B------:R-:W-:Y:S01]  /*07a0*/  @!P0 FFMA R0, R0, 1.84467440737095516160e+19, RZ ;  /* 0x5f80000000008823 */ /* 0x000fe200000000ff */
[----:B------:R-:W-:-:S03]  /*07b0*/  @!P1 FFMA R3, R3, 1.84467440737095516160e+19, RZ ;  /* 0x5f80000003039823 */ /* 0x000fc600000000ff */
[----:B------:R-:W-:-:S07]  /*07c0*/  @!P1 VIADD R5, R5, 0x40 ;  /* 0x0000004005059836 */ /* 0x000fce0000000000 */
.L_x_9:
[----:B------:R-:W-:Y:S01]  /*07d0*/  LEA R8, R12, 0xc0800000, 0x17 ;  /* 0xc08000000c087811 */ /* 0x000fe200078eb8ff */
[----:B------:R-:W-:Y:S03]  /*07e0*/  BSSY.RECONVERGENT B2, `(.L_x_14) ;  /* 0x0000036000027945 */ /* 0x000fe60003800200 */
[----:B------:R-:W-:Y:S01]  /*07f0*/  IADD3 R8, PT, PT, -R8, R3, RZ ;  /* 0x0000000308087210 */ /* 0x000fe20007ffe1ff */
[----:B------:R-:W-:-:S03]  /*0800*/  VIADD R3, R10, 0xffffff81 ;  /* 0xffffff810a037836 */ /* 0x000fc60000000000 */
[----:B------:R0:W1:Y:S01]  /*0810*/  MUFU.RCP R7, R8 ;  /* 0x0000000800077308 */ /* 0x0000620000001000 */
[----:B------:R-:W-:Y:S01]  /*0820*/  FADD.FTZ R9, -R8, -RZ ;  /* 0x800000ff08097221 */ /* 0x000fe20000010100 */
[C---:B------:R-:W-:Y:S01]  /*0830*/  IMAD R0, R3.reuse, -0x800000, R0 ;  /* 0xff80000003007824 */ /* 0x040fe200078e0200 */
[----:B0-----:R-:W-:-:S04]  /*0840*/  IADD3 R8, PT, PT, R3, 0x7f, -R12 ;  /* 0x0000007f03087810 */ /* 0x001fc80007ffe80c */
[----:B------:R-:W-:Y:S01]  /*0850*/  IADD3 R8, PT, PT, R8, R5, RZ ;  /* 0x0000000508087210 */ /* 0x000fe20007ffe0ff */
[----:B-1----:R-:W-:-:S04]  /*0860*/  FFMA R10, R7, R9, 1 ;  /* 0x3f800000070a7423 */ /* 0x002fc80000000009 */
[----:B------:R-:W-:-:S04]  /*0870*/  FFMA R14, R7, R10, R7 ;  /* 0x0000000a070e7223 */ /* 0x000fc80000000007 */
[----:B------:R-:W-:-:S04]  /*0880*/  FFMA R7, R0, R14, RZ ;  /* 0x0000000e00077223 */ /* 0x000fc800000000ff */
[----:B------:R-:W-:-:S04]  /*0890*/  FFMA R10, R9, R7, R0 ;  /* 0x00000007090a7223 */ /* 0x000fc80000000000 */
[----:B------:R-:W-:-:S04]  /*08a0*/  FFMA R7, R14, R10, R7 ;  /* 0x0000000a0e077223 */ /* 0x000fc80000000007 */
[----:B------:R-:W-:-:S04]  /*08b0*/  FFMA R10, R9, R7, R0 ;  /* 0x00000007090a7223 */ /* 0x000fc80000000000 */
[----:B------:R-:W-:-:S05]  /*08c0*/  FFMA R0, R14, R10, R7 ;  /* 0x0000000a0e007223 */ /* 0x000fca0000000007 */
[----:B------:R-:W-:-:S04]  /*08d0*/  SHF.R.U32.HI R3, RZ, 0x17, R0 ;  /* 0x00000017ff037819 */ /* 0x000fc80000011600 */
[----:B------:R-:W-:-:S05]  /*08e0*/  LOP3.LUT R3, R3, 0xff, RZ, 0xc0, !PT ;  /* 0x000000ff03037812 */ /* 0x000fca00078ec0ff */
[----:B------:R-:W-:-:S05]  /*08f0*/  IMAD.IADD R9, R3, 0x1, R8 ;  /* 0x0000000103097824 */ /* 0x000fca00078e0208 */
[----:B------:R-:W-:-:S04]  /*0900*/  IADD3 R3, PT, PT, R9, -0x1, RZ ;  /* 0xffffffff09037810 */ /* 0x000fc80007ffe0ff */
[----:B------:R-:W-:-:S13]  /*0910*/  ISETP.GE.U32.AND P0, PT, R3, 0xfe, PT ;  /* 0x000000fe0300780c */ /* 0x000fda0003f06070 */
[----:B------:R-:W-:Y:S05]  /*0920*/  @!P0 BRA `(.L_x_15) ;  /* 0x0000000000808947 */ /* 0x000fea0003800000 */
[----:B------:R-:W-:-:S13]  /*0930*/  ISETP.GT.AND P0, PT, R9, 0xfe, PT ;  /* 0x000000fe0900780c */ /* 0x000fda0003f04270 */
[----:B------:R-:W-:Y:S05]  /*0940*/  @P0 BRA `(.L_x_16) ;  /* 0x00000000006c0947 */ /* 0x000fea0003800000 */
[----:B------:R-:W-:-:S13]  /*0950*/  ISETP.GE.AND P0, PT, R9, 0x1, PT ;  /* 0x000000010900780c */ /* 0x000fda0003f06270 */
[----:B------:R-:W-:Y:S05]  /*0960*/  @P0 BRA `(.L_x_17) ;  /* 0x0000000000740947 */ /* 0x000fea0003800000 */
[----:B------:R-:W-:Y:S02]  /*0970*/  ISETP.GE.AND P0, PT, R9, -0x18, PT ;  /* 0xffffffe80900780c */ /* 0x000fe40003f06270 */
[----:B------:R-:W-:-:S11]  /*0980*/  LOP3.LUT R0, R0, 0x80000000, RZ, 0xc0, !PT ;  /* 0x8000000000007812 */ /* 0x000fd600078ec0ff */
[----:B------:R-:W-:Y:S05]  /*0990*/  @!P0 BRA `(.L_x_17) ;  /* 0x0000000000688947 */ /* 0x000fea0003800000 */
[CCC-:B------:R-:W-:Y:S01]  /*09a0*/  FFMA.RZ R3, R14.reuse, R10.reuse, R7.reuse ;  /* 0x0000000a0e037223 */ /* 0x1c0fe2000000c007 */
[CCC-:B------:R-:W-:Y:S01]  /*09b0*/  FFMA.RM R8, R14.reuse, R10.reuse, R7.reuse ;  /* 0x0000000a0e087223 */ /* 0x1c0fe20000004007 */
[C---:B------:R-:W-:Y:S02]  /*09c0*/  ISETP.NE.AND P2, PT, R9.reuse, RZ, PT ;  /* 0x000000ff0900720c */ /* 0x040fe40003f45270 */
[----:B------:R-:W-:Y:S02]  /*09d0*/  ISETP.NE.AND P1, PT, R9, RZ, PT ;  /* 0x000000ff0900720c */ /* 0x000fe40003f25270 */
[----:B------:R-:W-:Y:S01]  /*09e0*/  LOP3.LUT R5, R3, 0x7fffff, RZ, 0xc0, !PT ;  /* 0x007fffff03057812 */ /* 0x000fe200078ec0ff */
[----:B------:R-:W-:Y:S01]  /*09f0*/  FFMA.RP R3, R14, R10, R7 ;  /* 0x0000000a0e037223 */ /* 0x000fe20000008007 */
[C---:B------:R-:W-:Y:S01]  /*0a00*/  VIADD R10, R9.reuse, 0x20 ;  /* 0x00000020090a7836 */ /* 0x040fe20000000000 */
[----:B------:R-:W-:Y:S02]  /*0a10*/  IADD3 R7, PT, PT, -R9, RZ, RZ ;  /* 0x000000ff09077210 */ /* 0x000fe40007ffe1ff */
[----:B------:R-:W-:-:S02]  /*0a20*/  LOP3.LUT R5, R5, 0x800000, RZ, 0xfc, !PT ;  /* 0x0080000005057812 */ /* 0x000fc400078efcff */
[----:B------:R-:W-:Y:S02]  /*0a30*/  FSETP.NEU.FTZ.AND P0, PT, R3, R8, PT ;  /* 0x000000080300720b */ /* 0x000fe40003f1d000 */
[----:B------:R-:W-:Y:S02]  /*0a40*/  SHF.L.U32 R10, R5, R10, RZ ;  /* 0x0000000a050a7219 */ /* 0x000fe400000006ff */
[----:B------:R-:W-:Y:S02]  /*0a50*/  SEL R8, R7, RZ, P2 ;  /* 0x000000ff07087207 */ /* 0x000fe40001000000 */
[----:B------:R-:W-:Y:S02]  /*0a60*/  ISETP.NE.AND P1, PT, R10, RZ, P1 ;  /* 0x000000ff0a00720c */ /* 0x000fe40000f25270 */
[----:B------:R-:W-:Y:S02]  /*0a70*/  SHF.R.U32.HI R8, RZ, R8, R5 ;  /* 0x00000008ff087219 */ /* 0x000fe40000011605 */
[----:B------:R-:W-:-:S02]  /*0a80*/  PLOP3.LUT P0, PT, P0, P1, PT, 0xf8, 0x8f ;  /* 0x00000000008f781c */ /* 0x000fc40000703f70 */
[----:B------:R-:W-:Y:S02]  /*0a90*/  SHF.R.U32.HI R10, RZ, 0x1, R8 ;  /* 0x00000001ff0a7819 */ /* 0x000fe40000011608 */
[----:B------:R-:W-:-:S04]  /*0aa0*/  SEL R3, RZ, 0x1, !P0 ;  /* 0x00000001ff037807 */ /* 0x000fc80004000000 */
[----:B------:R-:W-:-:S04]  /*0ab0*/  LOP3.LUT R3, R3, 0x1, R10, 0xf8, !PT ;  /* 0x0000000103037812 */ /* 0x000fc800078ef80a */
[----:B------:R-:W-:-:S05]  /*0ac0*/  LOP3.LUT R3, R3, R8, RZ, 0xc0, !PT ;  /* 0x0000000803037212 */ /* 0x000fca00078ec0ff */
[----:B------:R-:W-:-:S05]  /*0ad0*/  IMAD.IADD R3, R10, 0x1, R3 ;  /* 0x000000010a037824 */ /* 0x000fca00078e0203 */
[----:B------:R-:W-:Y:S01]  /*0ae0*/  LOP3.LUT R0, R3, R0, RZ, 0xfc, !PT ;  /* 0x0000000003007212 */ /* 0x000fe200078efcff */
[----:B------:R-:W-:Y:S06]  /*0af0*/  BRA `(.L_x_17) ;  /* 0x0000000000107947 */ /* 0x000fec0003800000 */
.L_x_16:
[----:B------:R-:W-:-:S04]  /*0b00*/  LOP3.LUT R0, R0, 0x80000000, RZ, 0xc0, !PT ;  /* 0x8000000000007812 */ /* 0x000fc800078ec0ff */
[----:B------:R-:W-:Y:S01]  /*0b10*/  LOP3.LUT R0, R0, 0x7f800000, RZ, 0xfc, !PT ;  /* 0x7f80000000007812 */ /* 0x000fe200078efcff */
[----:B------:R-:W-:Y:S06]  /*0b20*/  BRA `(.L_x_17) ;  /* 0x0000000000047947 */ /* 0x000fec0003800000 */
.L_x_15:
[----:B------:R-:W-:-:S07]  /*0b30*/  LEA R0, R8, R0, 0x17 ;  /* 0x0000000008007211 */ /* 0x000fce00078eb8ff */
.L_x_17:
[----:B------:R-:W-:Y:S05]  /*0b40*/  BSYNC.RECONVERGENT B2 ;  /* 0x0000000000027941 */ /* 0x000fea0003800200 */
.L_x_14:
[----:B------:R-:W-:Y:S05]  /*0b50*/  BRA `(.L_x_18) ;  /* 0x0000000000207947 */ /* 0x000fea0003800000 */
.L_x_13:
[----:B------:R-:W-:-:S04]  /*0b60*/  LOP3.LUT R0, R3, 0x80000000, R0, 0x48, !PT ;  /* 0x8000000003007812 */ /* 0x000fc800078e4800 */
[----:B------:R-:W-:Y:S01]  /*0b70*/  LOP3.LUT R0, R0, 0x7f800000, RZ, 0xfc, !PT ;  /* 0x7f80000000007812 */ /* 0x000fe200078efcff */
[----:B------:R-:W-:Y:S06]  /*0b80*/  BRA `(.L_x_18) ;  /* 0x0000000000147947 */ /* 0x000fec0003800000 */
.L_x_12:
[----:B------:R-:W-:Y:S01]  /*0b90*/  LOP3.LUT R0, R3, 0x80000000, R0, 0x48, !PT ;  /* 0x8000000003007812 */ /* 0x000fe200078e4800 */
[----:B------:R-:W-:Y:S06]  /*0ba0*/  BRA `(.L_x_18) ;  /* 0x00000000000c7947 */ /* 0x000fec0003800000 */
.L_x_11:
[----:B------:R-:W0:Y:S01]  /*0bb0*/  MUFU.RSQ R0, -QNAN ;  /* 0xffc0000000007908 */ /* 0x000e220000001400 */
[----:B------:R-:W-:Y:S05]  /*0bc0*/  BRA `(.L_x_18) ;  /* 0x0000000000047947 */ /* 0x000fea0003800000 */
.L_x_10:
[----:B------:R-:W-:-:S07]  /*0bd0*/  FADD.FTZ R0, R0, R3 ;  /* 0x0000000300007221 */ /* 0x000fce0000010000 */
.L_x_18:
[----:B------:R-:W-:Y:S05]  /*0be0*/  BSYNC.RECONVERGENT B1 ;  /* 0x0000000000017941 */ /* 0x000fea0003800200 */
.L_x_8:
[----:B------:R-:W-:Y:S02]  /*0bf0*/  HFMA2 R7, -RZ, RZ, 0, 0 ;  /* 0x00000000ff077431 */ /* 0x000fe400000001ff */
[----:B0-----:R-:W-:Y:S02]  /*0c00*/  IMAD.MOV.U32 R5, RZ, RZ, R0 ;  /* 0x000000ffff057224 */ /* 0x001fe400078e0000 */
[----:B------:R-:W-:Y:S05]  /*0c10*/  RET.REL.NODEC R6 `(_Z3rk4PfS_S_S_S_ii) ;  /* 0xfffffff006f87950 */ /* 0x000fea0003c3ffff */
.L_x_19:
[----:B------:R-:W-:-:S00]  /*0c20*/  BRA `(.L_x_19) ;  /* 0xfffffffc00fc7947 */ /* 0x000fc0000383ffff */
[----:B------:R-:W-:-:S00]  /*0c30*/  NOP ;  /* 0x0000000000007918 */ /* 0x000fc00000000000 */
        /* <DEDUP_REMOVED lines=12> */
.L_x_207:


//--------------------- .text._Z15rk4_tempstoragePfS_S_ffii --------------------------
	.section	.text._Z15rk4_tempstoragePfS_S_ffii,"ax",@progbits
	.align	128
        .global         _Z15rk4_tempstoragePfS_S_ffii
        .type           _Z15rk4_tempstoragePfS_S_ffii,@function
        .size           _Z15rk4_tempstoragePfS_S_ffii,(.L_x_211 - _Z15rk4_tempstoragePfS_S_ffii)
        .other          _Z15rk4_tempstoragePfS_S_ffii,@"STO_CUDA_ENTRY STV_DEFAULT"
_Z15rk4_tempstoragePfS_S_ffii:
.text._Z15rk4_tempstoragePfS_S_ffii:
        /* <DEDUP_REMOVED lines=11> */
[----:B------:R-:W2:Y:S06]  /*00b0*/  LDCU UR6, c[0x0][0x398] ;  /* 0x00007300ff0677ac */ /* 0x000eac0008000800 */
[----:B------:R-:W3:Y:S08]  /*00c0*/  LDC.64 R4, c[0x0][0x390] ;  /* 0x0000e400ff047b82 */ /* 0x000ef00000000a00 */
[----:B------:R-:W4:Y:S01]  /*00d0*/  LDC.64 R6, c[0x0][0x388] ;  /* 0x0000e200ff067b82 */ /* 0x000f220000000a00 */
[----:B0-----:R-:W-:-:S06]  /*00e0*/  IMAD.WIDE R2, R9, 0x4, R2 ;  /* 0x0000000409027825 */ /* 0x001fcc00078e0202 */
[----:B-1----:R-:W2:Y:S01]  /*00f0*/  LDG.E R2, desc[UR4][R2.64] ;  /* 0x0000000402027981 */ /* 0x002ea2000c1e1900 */
[----:B---3--:R-:W-:-:S06]  /*0100*/  IMAD.WIDE R4, R9, 0x4, R4 ;  /* 0x0000000409047825 */ /* 0x008fcc00078e0204 */
[----:B------:R-:W2:Y:S01]  /*0110*/  LDG.E R5, desc[UR4][R4.64] ;  /* 0x0000000404057981 */ /* 0x000ea2000c1e1900 */
[----:B----4-:R-:W-:-:S04]  /*0120*/  IMAD.WIDE R6, R9, 0x4, R6 ;  /* 0x0000000409067825 */ /* 0x010fc800078e0206 */
[----:B--2---:R-:W-:-:S05]  /*0130*/  FFMA R9, R5, UR6, R2 ;  /* 0x0000000605097c23 */ /* 0x004fca0008000002 */
[----:B------:R-:W-:Y:S01]  /*0140*/  STG.E desc[UR4][R6.64], R9 ;  /* 0x0000000906007986 */ /* 0x000fe2000c101904 */
[----:B------:R-:W-:Y:S05]  /*0150*/  EXIT ;  /* 0x000000000000794d */ /* 0x000fea0003800000 */
.L_x_20:
        /* <DEDUP_REMOVED lines=10> */
.L_x_211:


//--------------------- .text._Z3rhsPfS_S_S_S_fffii --------------------------
	.section	.text._Z3rhsPfS_S_S_S_fffii,"ax",@progbits
	.align	128
        .global         _Z3rhsPfS_S_S_S_fffii
        .type           _Z3rhsPfS_S_S_S_fffii,@function
        .size           _Z3rhsPfS_S_S_S_fffii,(.L_x_208 - _Z3rhsPfS_S_S_S_fffii)
        .other          _Z3rhsPfS_S_S_S_fffii,@"STO_CUDA_ENTRY STV_DEFAULT"
_Z3rhsPfS_S_S_S_fffii:
.text._Z3rhsPfS_S_S_S_fffii:
[----:B------:R-:W0:Y:S01]  /*0000*/  LDC R1, c[0x0][0x37c] ;  /* 0x0000df00ff017b82 */ /* 0x000e220000000800 */
[----:B------:R-:W1:Y:S01]  /*0010*/  S2R R22, SR_CTAID.X ;  /* 0x0000000000167919 */ /* 0x000e620000002500 */
[----:B------:R-:W1:Y:S01]  /*0020*/  LDCU UR4, c[0x0][0x360] ;  /* 0x00006c00ff0477ac */ /* 0x000e620008000800 */
[----:B0-----:R-:W-:Y:S01]  /*0030*/  IADD3 R1, PT, PT, R1, -0x10, RZ ;  /* 0xfffffff001017810 */ /* 0x001fe20007ffe0ff */
[----:B------:R-:W1:Y:S01]  /*0040*/  S2R R3, SR_TID.X ;  /* 0x0000000000037919 */ /* 0x000e620000002100 */
[----:B------:R-:W0:Y:S01]  /*0050*/  LDCU UR5, c[0x0][0x3b4] ;  /* 0x00007680ff0577ac */ /* 0x000e220008000800 */
[----:B-1----:R-:W-:-:S05]  /*0060*/  IMAD R22, R22, UR4, R3 ;  /* 0x0000000416167c24 */ /* 0x002fca000f8e0203 */
[----:B0-----:R-:W-:-:S13]  /*0070*/  ISETP.GE.AND P0, PT, R22, UR5, PT ;  /* 0x0000000516007c0c */ /* 0x001fda000bf06270 */
[----:B------:R-:W-:Y:S05]  /*0080*/  @P0 EXIT ;  /* 0x000000000000094d */ /* 0x000fea0003800000 */
[----:B------:R-:W0:Y:S01]  /*0090*/  LDCU UR4, c[0x0][0x3b8] ;  /* 0x00007700ff0477ac */ /* 0x000e220008000800 */
[----:B------:R-:W1:Y:S01]  /*00a0*/  LDCU.64 UR8, c[0x0][0x358] ;  /* 0x00006b00ff0877ac */ /* 0x000e620008000a00 */
[----:B0-----:R-:W-:-:S05]  /*00b0*/  IMAD.U32 R3, RZ, RZ, UR4 ;  /* 0x00000004ff037e24 */ /* 0x001fca000f8e00ff */
[----:B------:R-:W-:-:S13]  /*00c0*/  ISETP.GE.AND P0, PT, R3, 0x1, PT ;  /* 0x000000010300780c */ /* 0x000fda0003f06270 */
[----:B-1----:R-:W-:Y:S05]  /*00d0*/  @!P0 BRA `(.L_x_21) ;  /* 0x0000001c00dc8947 */ /* 0x002fea0003800000 */
[C---:B------:R-:W-:Y:S01]  /*00e0*/  ISETP.GE.U32.AND P0, PT, R3.reuse, 0x10, PT ;  /* 0x000000100300780c */ /* 0x040fe20003f06070 */
[----:B------:R-:W-:Y:S01]  /*00f0*/  HFMA2 R0, -RZ, RZ, 0, 0 ;  /* 0x00000000ff007431 */ /* 0x000fe200000001ff */
[----:B------:R-:W-:Y:S01]  /*0100*/  LOP3.LUT R23, R3, 0xf, RZ, 0xc0, !PT ;  /* 0x0000000f03177812 */ /* 0x000fe200078ec0ff */
[----:B------:R-:W-:-:S10]  /*0110*/  VIADD R2, R1, 0x8 ;  /* 0x0000000801027836 */ /* 0x000fd40000000000 */
[----:B------:R-:W-:Y:S05]  /*0120*/  @!P0 BRA `(.L_x_22) ;  /* 0x0000000000a88947 */ /* 0x000fea0003800000 */
[----:B------:R-:W-:-:S07]  /*0130*/  MOV R0, RZ ;  /* 0x000000ff00007202 */ /* 0x000fce0000000f00 */
.L_x_23:
[----:B------:R-:W0:Y:S01]  /*0140*/  LDC.64 R4, c[0x0][0x380] ;  /* 0x0000e000ff047b82 */ /* 0x000e220000000a00 */
[----:B-1----:R-:W-:-:S04]  /*0150*/  IMAD R7, R22, R3, R0 ;  /* 0x0000000316077224 */ /* 0x002fc800078e0200 */
[----:B0-----:R-:W-:-:S05]  /*0160*/  IMAD.WIDE R4, R7, 0x4, R4 ;  /* 0x0000000407047825 */ /* 0x001fca00078e0204 */
[----:B------:R-:W2:Y:S04]  /*0170*/  LDG.E R6, desc[UR8][R4.64] ;  /* 0x0000000804067981 */ /* 0x000ea8000c1e1900 */
[----:B------:R-:W2:Y:S04]  /*0180*/  LDG.E R7, desc[UR8][R4.64+0x4] ;  /* 0x0000040804077981 */ /* 0x000ea8000c1e1900 */
[----:B------:R-:W3:Y:S04]  /*0190*/  LDG.E R8, desc[UR8][R4.64+0x8] ;  /* 0x0000080804087981 */ /* 0x000ee8000c1e1900 */
[----:B------:R-:W3:Y:S04]  /*01a0*/  LDG.E R9, desc[UR8][R4.64+0xc] ;  /* 0x00000c0804097981 */ /* 0x000ee8000c1e1900 */
[----:B------:R-:W4:Y:S04]  /*01b0*/  LDG.E R10, desc[UR8][R4.64+0x10] ;  /* 0x00001008040a7981 */ /* 0x000f28000c1e1900 */
[----:B------:R-:W4:Y:S04]  /*01c0*/  LDG.E R11, desc[UR8][R4.64+0x14] ;  /* 0x00001408040b7981 */ /* 0x000f28000c1e1900 */
[----:B------:R-:W5:Y:S04]  /*01d0*/  LDG.E R12, desc[UR8][R4.64+0x18] ;  /* 0x00001808040c7981 */ /* 0x000f68000c1e1900 */
        /* <DEDUP_REMOVED lines=8> */
[----:B------:R0:W5:Y:S01]  /*0260*/  LDG.E R21, desc[UR8][R4.64+0x3c] ;  /* 0x00003c0804157981 */ /* 0x000162000c1e1900 */
[C---:B------:R-:W-:Y:S01]  /*0270*/  IMAD R24, R0.reuse, 0x4, R1 ;  /* 0x0000000400187824 */ /* 0x040fe200078e0201 */
[----:B------:R-:W-:-:S04]  /*0280*/  IADD3 R0, PT, PT, R0, 0x10, RZ ;  /* 0x0000001000007810 */ /* 0x000fc80007ffe0ff */
[----:B------:R1:W-:Y:S01]  /*0290*/  STL.64 [R24], RZ ;  /* 0x000000ff18007387 */ /* 0x0003e20000100a00 */
[----:B0-----:R-:W-:-:S04]  /*02a0*/  LOP3.LUT R5, R3, 0x7ffffff0, RZ, 0xc0, !PT ;  /* 0x7ffffff003057812 */ /* 0x001fc800078ec0ff */
[----:B------:R-:W-:Y:S01]  /*02b0*/  ISETP.NE.AND P0, PT, R0, R5, PT ;  /* 0x000000050000720c */ /* 0x000fe20003f05270 */
[----:B--2---:R1:W-:Y:S04]  /*02c0*/  STL.64 [R24+0x8], R6 ;  /* 0x0000080618007387 */ /* 0x0043e80000100a00 */
[----:B------:R1:W-:Y:S04]  /*02d0*/  STL.64 [R24+0x8], RZ ;  /* 0x000008ff18007387 */ /* 0x0003e80000100a00 */
[----:B---3--:R1:W-:Y:S04]  /*02e0*/  STL.64 [R24+0x10], R8 ;  /* 0x0000100818007387 */ /* 0x0083e80000100a00 */
[----:B------:R1:W-:Y:S04]  /*02f0*/  STL.64 [R24+0x10], RZ ;  /* 0x000010ff18007387 */ /* 0x0003e80000100a00 */
[----:B----4-:R1:W-:Y:S04]  /*0300*/  STL.64 [R24+0x18], R10 ;  /* 0x0000180a18007387 */ /* 0x0103e80000100a00 */
[----:B------:R1:W-:Y:S04]  /*0310*/  STL.64 [R24+0x18], RZ ;  /* 0x000018ff18007387 */ /* 0x0003e80000100a00 */
[----:B-----5:R1:W-:Y:S04]  /*0320*/  STL.64 [R24+0x20], R12 ;  /* 0x0000200c18007387 */ /* 0x0203e80000100a00 */
[----:B------:R1:W-:Y:S04]  /*0330*/  STL.64 [R24+0x20], RZ ;  /* 0x000020ff18007387 */ /* 0x0003e80000100a00 */
[----:B------:R1:W-:Y:S04]  /*0340*/  STL.64 [R24+0x28], R14 ;  /* 0x0000280e18007387 */ /* 0x0003e80000100a00 */
[----:B------:R1:W-:Y:S04]  /*0350*/  STL.64 [R24+0x28], RZ ;  /* 0x000028ff18007387 */ /* 0x0003e80000100a00 */
[----:B------:R1:W-:Y:S04]  /*0360*/  STL.64 [R24+0x30], R16 ;  /* 0x0000301018007387 */ /* 0x0003e80000100a00 */
[----:B------:R1:W-:Y:S04]  /*0370*/  STL.64 [R24+0x30], RZ ;  /* 0x000030ff18007387 */ /* 0x0003e80000100a00 */
[----:B------:R1:W-:Y:S04]  /*0380*/  STL.64 [R24+0x38], R18 ;  /* 0x0000381218007387 */ /* 0x0003e80000100a00 */
[----:B------:R1:W-:Y:S04]  /*0390*/  STL.64 [R24+0x38], RZ ;  /* 0x000038ff18007387 */ /* 0x0003e80000100a00 */
[----:B------:R1:W-:Y:S01]  /*03a0*/  STL.64 [R24+0x40], R20 ;  /* 0x0000401418007387 */ /* 0x0003e20000100a00 */
[----:B------:R-:W-:Y:S05]  /*03b0*/  @P0 BRA `(.L_x_23) ;  /* 0xfffffffc00600947 */ /* 0x000fea000383ffff */
[----:B------:R-:W-:-:S07]  /*03c0*/  IMAD.MOV.U32 R0, RZ, RZ, R5 ;  /* 0x000000ffff007224 */ /* 0x000fce00078e0005 */
.L_x_22:
[----:B------:R-:W-:-:S13]  /*03d0*/  ISETP.NE.AND P0, PT, R23, RZ, PT ;  /* 0x000000ff1700720c */ /* 0x000fda0003f05270 */
[----:B------:R-:W-:Y:S05]  /*03e0*/  @!P0 BRA `(.L_x_24) ;  /* 0x0000000400108947 */ /* 0x000fea0003800000 */
[----:B------:R-:W-:Y:S02]  /*03f0*/  ISETP.GE.U32.AND P0, PT, R23, 0x8, PT ;  /* 0x000000081700780c */ /* 0x000fe40003f06070 */
[----:B-1----:R-:W-:-:S04]  /*0400*/  LOP3.LUT R15, R3, 0x7, RZ, 0xc0, !PT ;  /* 0x00000007030f7812 */ /* 0x002fc800078ec0ff */
[----:B------:R-:W-:-:S07]  /*0410*/  ISETP.NE.AND P1, PT, R15, RZ, PT ;  /* 0x000000ff0f00720c */ /* 0x000fce0003f25270 */
[----:B------:R-:W-:Y:S06]  /*0420*/  @!P0 BRA `(.L_x_25) ;  /* 0x0000000000748947 */ /* 0x000fec0003800000 */
[----:B------:R-:W0:Y:S01]  /*0430*/  LDC.64 R4, c[0x0][0x380] ;  /* 0x0000e000ff047b82 */ /* 0x000e220000000a00 */
[----:B------:R-:W-:-:S04]  /*0440*/  IMAD R7, R22, R3, R0 ;  /* 0x0000000316077224 */ /* 0x000fc800078e0200 */
[----:B0-----:R-:W-:-:S05]  /*0450*/  IMAD.WIDE R4, R7, 0x4, R4 ;  /* 0x0000000407047825 */ /* 0x001fca00078e0204 */
[----:B------:R-:W2:Y:S04]  /*0460*/  LDG.E R6, desc[UR8][R4.64] ;  /* 0x0000000804067981 */ /* 0x000ea8000c1e1900 */
[----:B------:R-:W3:Y:S04]  /*0470*/  LDG.E R7, desc[UR8][R4.64+0x4] ;  /* 0x0000040804077981 */ /* 0x000ee8000c1e1900 */
[----:B------:R-:W4:Y:S04]  /*0480*/  LDG.E R8, desc[UR8][R4.64+0x8] ;  /* 0x0000080804087981 */ /* 0x000f28000c1e1900 */
[----:B------:R-:W5:Y:S04]  /*0490*/  LDG.E R9, desc[UR8][R4.64+0xc] ;  /* 0x00000c0804097981 */ /* 0x000f68000c1e1900 */
[----:B------:R-:W5:Y:S04]  /*04a0*/  LDG.E R10, desc[UR8][R4.64+0x10] ;  /* 0x00001008040a7981 */ /* 0x000f68000c1e1900 */
[----:B------:R-:W5:Y:S04]  /*04b0*/  LDG.E R11, desc[UR8][R4.64+0x14] ;  /* 0x00001408040b7981 */ /* 0x000f68000c1e1900 */
[----:B------:R-:W5:Y:S04]  /*04c0*/  LDG.E R12, desc[UR8][R4.64+0x18] ;  /* 0x00001808040c7981 */ /* 0x000f68000c1e1900 */
[----:B------:R-:W5:Y:S01]  /*04d0*/  LDG.E R13, desc[UR8][R4.64+0x1c] ;  /* 0x00001c08040d7981 */ /* 0x000f62000c1e1900 */
[C---:B------:R-:W-:Y:S01]  /*04e0*/  LEA R14, R0.reuse, R1, 0x2 ;  /* 0x00000001000e7211 */ /* 0x040fe200078e10ff */
[----:B------:R-:W-:-:S04]  /*04f0*/  VIADD R0, R0, 0x8 ;  /* 0x0000000800007836 */ /* 0x000fc80000000000 */
[----:B------:R0:W-:Y:S04]  /*0500*/  STL [R14], RZ ;  /* 0x000000ff0e007387 */ /* 0x0001e80000100800 */
[----:B------:R0:W-:Y:S04]  /*0510*/  STL [R14+0x4], RZ ;  /* 0x000004ff0e007387 */ /* 0x0001e80000100800 */
[----:B--2---:R0:W-:Y:S04]  /*0520*/  STL [R14+0x8], R6 ;  /* 0x000008060e007387 */ /* 0x0041e80000100800 */
[----:B---3--:R0:W-:Y:S04]  /*0530*/  STL [R14+0xc], R7 ;  /* 0x00000c070e007387 */ /* 0x0081e80000100800 */
[----:B----4-:R0:W-:Y:S04]  /*0540*/  STL [R14+0x10], R8 ;  /* 0x000010080e007387 */ /* 0x0101e80000100800 */
[----:B-----5:R0:W-:Y:S04]  /*0550*/  STL [R14+0x14], R9 ;  /* 0x000014090e007387 */ /* 0x0201e80000100800 */
[----:B------:R0:W-:Y:S04]  /*0560*/  STL [R14+0x18], R10 ;  /* 0x0000180a0e007387 */ /* 0x0001e80000100800 */
[----:B------:R0:W-:Y:S04]  /*0570*/  STL [R14+0x1c], R11 ;  /* 0x00001c0b0e007387 */ /* 0x0001e80000100800 */
[----:B------:R0:W-:Y:S04]  /*0580*/  STL [R14+0x20], R12 ;  /* 0x0000200c0e007387 */ /* 0x0001e80000100800 */
[----:B------:R0:W-:Y:S04]  /*0590*/  STL [R14+0x8], RZ ;  /* 0x000008ff0e007387 */ /* 0x0001e80000100800 */
[----:B------:R0:W-:Y:S04]  /*05a0*/  STL [R14+0xc], RZ ;  /* 0x00000cff0e007387 */ /* 0x0001e80000100800 */
[----:B------:R0:W-:Y:S04]  /*05b0*/  STL [R14+0x10], RZ ;  /* 0x000010ff0e007387 */ /* 0x0001e80000100800 */
[----:B------:R0:W-:Y:S04]  /*05c0*/  STL [R14+0x14], RZ ;  /* 0x000014ff0e007387 */ /* 0x0001e80000100800 */
[----:B------:R0:W-:Y:S04]  /*05d0*/  STL [R14+0x18], RZ ;  /* 0x000018ff0e007387 */ /* 0x0001e80000100800 */
[----:B------:R0:W-:Y:S04]  /*05e0*/  STL [R14+0x1c], RZ ;  /* 0x00001cff0e007387 */ /* 0x0001e80000100800 */
[----:B------:R0:W-:Y:S02]  /*05f0*/  STL [R14+0x24], R13 ;  /* 0x0000240d0e007387 */ /* 0x0001e40000100800 */
.L_x_25:
[----:B------:R-:W-:Y:S05]  /*0600*/  @!P1 BRA `(.L_x_24) ;  /* 0x0000000000889947 */ /* 0x000fea0003800000 */
[----:B------:R-:W-:Y:S02]  /*0610*/  ISETP.GE.U32.AND P0, PT, R15, 0x4, PT ;  /* 0x000000040f00780c */ /* 0x000fe40003f06070 */
[----:B0-----:R-:W-:-:S04]  /*0620*/  LOP3.LUT R11, R3, 0x3, RZ, 0xc0, !PT ;  /* 0x00000003030b7812 */ /* 0x001fc800078ec0ff */
        /* <DEDUP_REMOVED lines=16> */
[----:B------:R0:W-:Y:S04]  /*0730*/  STL [R7+0x8], RZ ;  /* 0x000008ff07007387 */ /* 0x0001e80000100800 */
[----:B------:R0:W-:Y:S04]  /*0740*/  STL [R7+0xc], RZ ;  /* 0x00000cff07007387 */ /* 0x0001e80000100800 */
[----:B-----5:R0:W-:Y:S02]  /*0750*/  STL [R7+0x14], R12 ;  /* 0x0000140c07007387 */ /* 0x0201e40000100800 */
.L_x_26:
[----:B------:R-:W-:Y:S05]  /*0760*/  @!P1 BRA `(.L_x_24) ;  /* 0x0000000000309947 */ /* 0x000fea0003800000 */
[----:B0-----:R-:W0:Y:S01]  /*0770*/  LDC.64 R6, c[0x0][0x380] ;  /* 0x0000e000ff067b82 */ /* 0x001e220000000a00 */
[----:B------:R-:W-:-:S05]  /*0780*/  UMOV UR4, URZ ;  /* 0x000000ff00047c82 */ /* 0x000fca0008000000 */
.L_x_27:
[----:B------:R-:W-:-:S04]  /*0790*/  IMAD R5, R22, R3, R0 ;  /* 0x0000000316057224 */ /* 0x000fc800078e0200 */
[----:B0--3--:R-:W-:-:S06]  /*07a0*/  IMAD.WIDE R4, R5, 0x4, R6 ;  /* 0x0000000405047825 */ /* 0x009fcc00078e0206 */
[----:B------:R-:W2:Y:S01]  /*07b0*/  LDG.E R4, desc[UR8][R4.64] ;  /* 0x0000000804047981 */ /* 0x000ea2000c1e1900 */
[C---:B------:R-:W-:Y:S01]  /*07c0*/  LEA R9, R0.reuse, R1, 0x2 ;  /* 0x0000000100097211 */ /* 0x040fe200078e10ff */
[----:B------:R-:W-:Y:S01]  /*07d0*/  UIADD3 UR4, UPT, UPT, UR4, 0x1, URZ ;  /* 0x0000000104047890 */ /* 0x000fe2000fffe0ff */
[----:B------:R-:W-:-:S03]  /*07e0*/  VIADD R0, R0, 0x1 ;  /* 0x0000000100007836 */ /* 0x000fc60000000000 */
[----:B------:R3:W-:Y:S02]  /*07f0*/  STL [R9], RZ ;  /* 0x000000ff09007387 */ /* 0x0007e40000100800 */
[----:B------:R-:W-:Y:S02]  /*0800*/  ISETP.NE.AND P0, PT, R11, UR4, PT ;  /* 0x000000040b007c0c */ /* 0x000fe4000bf05270 */
[----:B--2---:R3:W-:Y:S11]  /*0810*/  STL [R9+0x8], R4 ;  /* 0x0000080409007387 */ /* 0x0047f60000100800 */
[----:B------:R-:W-:Y:S05]  /*0820*/  @P0 BRA `(.L_x_27) ;  /* 0xfffffffc00d80947 */ /* 0x000fea000383ffff */
.L_x_24:
[C---:B------:R-:W-:Y:S01]  /*0830*/  LOP3.LUT R0, R3.reuse, 0x3, RZ, 0xc0, !PT ;  /* 0x0000000303007812 */ /* 0x040fe200078ec0ff */
[----:B01----:R-:W-:Y:S01]  /*0840*/  IMAD.MOV.U32 R6, RZ, RZ, RZ ;  /* 0x000000ffff067224 */ /* 0x003fe200078e00ff */
[----:B---3--:R-:W-:Y:S02]  /*0850*/  LOP3.LUT R9, R3, 0x7ffffffc, RZ, 0xc0, !PT ;  /* 0x7ffffffc03097812 */ /* 0x008fe400078ec0ff */
[----:B------:R-:W-:-:S07]  /*0860*/  IADD3 R4, PT, PT, R1, 0x10, RZ ;  /* 0x0000001001047810 */ /* 0x000fce0007ffe0ff */
.L_x_46:
[----:B0-----:R-:W-:-:S05]  /*0870*/  LEA R5, R6, R1, 0x2 ;  /* 0x0000000106057211 */ /* 0x001fca00078e10ff */
[----:B------:R0:W5:Y:S01]  /*0880*/  LDL R8, [R5] ;  /* 0x0000000005087983 */ /* 0x0001620000100800 */
[----:B------:R-:W-:-:S07]  /*0890*/  IMAD.MOV.U32 R10, RZ, RZ, RZ ;  /* 0x000000ffff0a7224 */ /* 0x000fce00078e00ff */
.L_x_45:
[----:B------:R-:W1:Y:S02]  /*08a0*/  LDC.64 R14, c[0x0][0x3a0] ;  /* 0x0000e800ff0e7b82 */ /* 0x000e640000000a00 */
[----:B-1----:R-:W-:-:S05]  /*08b0*/  IMAD.WIDE.U32 R14, R10, 0x4, R14 ;  /* 0x000000040a0e7825 */ /* 0x002fca00078e000e */
[----:B------:R-:W2:Y:S01]  /*08c0*/  LDG.E R7, desc[UR8][R14.64] ;  /* 0x000000080e077981 */ /* 0x000ea2000c1e1900 */
[----:B------:R-:W-:Y:S02]  /*08d0*/  HFMA2 R18, -RZ, RZ, 0.771484375, 0.21533203125 ;  /* 0x3a2c32e4ff127431 */ /* 0x000fe400000001ff */
[C---:B--2---:R-:W-:Y:S01]  /*08e0*/  FMUL R12, |R7|.reuse, 16777216 ;  /* 0x4b800000070c7820 */ /* 0x044fe20000400200 */
[C---:B------:R-:W-:Y:S02]  /*08f0*/  FSETP.GEU.AND P0, PT, |R7|.reuse, 1.175494350822287508e-38, PT ;  /* 0x008000000700780b */ /* 0x040fe40003f0e200 */
[C---:B------:R-:W-:Y:S02]  /*0900*/  FSETP.NEU.AND P3, PT, R7.reuse, 1, PT ;  /* 0x3f8000000700780b */ /* 0x040fe40003f6d000 */
[----:B------:R-:W-:Y:S02]  /*0910*/  FSEL R12, R12, |R7|, !P0 ;  /* 0x400000070c0c7208 */ /* 0x000fe40004000000 */
[----:B------:R-:W-:-:S02]  /*0920*/  FSETP.NEU.AND P1, PT, |R7|, +INF , PT ;  /* 0x7f8000000700780b */ /* 0x000fc40003f2d200 */
[----:B------:R-:W-:Y:S02]  /*0930*/  IADD3 R3, PT, PT, R12, -0x3f3504f3, RZ ;  /* 0xc0cafb0d0c037810 */ /* 0x000fe40007ffe0ff */
[----:B------:R-:W-:Y:S02]  /*0940*/  FSETP.EQ.OR P1, PT, R7, RZ, !P1 ;  /* 0x000000ff0700720b */ /* 0x000fe40004f22400 */
[----:B------:R-:W-:-:S04]  /*0950*/  LOP3.LUT R3, R3, 0xff800000, RZ, 0xc0, !PT ;  /* 0xff80000003037812 */ /* 0x000fc800078ec0ff */
[----:B------:R-:W-:Y:S01]  /*0960*/  I2FP.F32.S32 R14, R3 ;  /* 0x00000003000e7245 */ /* 0x000fe20000201400 */
[----:B------:R-:W-:-:S04]  /*0970*/  IMAD.IADD R11, R12, 0x1, -R3 ;  /* 0x000000010c0b7824 */ /* 0x000fc800078e0a03 */
[C---:B------:R-:W-:Y:S01]  /*0980*/  FADD R12, R11.reuse, 1 ;  /* 0x3f8000000b0c7421 */ /* 0x040fe20000000000 */
[----:B------:R-:W-:Y:S01]  /*0990*/  FADD R16, R11, -1 ;  /* 0xbf8000000b107421 */ /* 0x000fe20000000000 */
[----:B------:R-:W-:-:S03]  /*09a0*/  FSEL R11, RZ, -24, P0 ;  /* 0xc1c00000ff0b7808 */ /* 0x000fc60000000000 */
[----:B------:R-:W-:Y:S01]  /*09b0*/  FADD R13, R16, R16 ;  /* 0x00000010100d7221 */ /* 0x000fe20000000000 */
[----:B------:R-:W1:Y:S01]  /*09c0*/  MUFU.RCP R12, R12 ;  /* 0x0000000c000c7308 */ /* 0x000e620000001000 */
[----:B------:R-:W-:Y:S02]  /*09d0*/  FFMA R14, R14, 1.1920928955078125e-07, R11 ;  /* 0x340000000e0e7823 */ /* 0x000fe4000000000b */
[----:B-1----:R-:W-:-:S04]  /*09e0*/  FMUL R3, R12, R13 ;  /* 0x0000000d0c037220 */ /* 0x002fc80000400000 */
[----:B------:R-:W-:Y:S01]  /*09f0*/  FADD R15, R16, -R3 ;  /* 0x80000003100f7221 */ /* 0x000fe20000000000 */
[CC--:B------:R-:W-:Y:S01]  /*0a00*/  FMUL R13, R3.reuse, R3.reuse ;  /* 0x00000003030d7220 */ /* 0x0c0fe20000400000 */
[----:B------:R-:W-:Y:S02]  /*0a10*/  FFMA R11, R3, 1.4426950216293334961, R14 ;  /* 0x3fb8aa3b030b7823 */ /* 0x000fe4000000000e */
[----:B------:R-:W-:Y:S01]  /*0a20*/  FADD R15, R15, R15 ;  /* 0x0000000f0f0f7221 */ /* 0x000fe20000000000 */
[C---:B------:R-:W-:Y:S01]  /*0a30*/  FFMA R18, R13.reuse, R18, 0.0032181653659790754318 ;  /* 0x3b52e7db0d127423 */ /* 0x040fe20000000012 */
[----:B------:R-:W-:Y:S02]  /*0a40*/  FADD R14, R14, -R11 ;  /* 0x8000000b0e0e7221 */ /* 0x000fe40000000000 */
[----:B------:R-:W-:Y:S01]  /*0a50*/  FFMA R15, R16, -R3, R15 ;  /* 0x80000003100f7223 */ /* 0x000fe2000000000f */
[----:B------:R-:W-:Y:S01]  /*0a60*/  FFMA R18, R13, R18, 0.018033718690276145935 ;  /* 0x3c93bb730d127423 */ /* 0x000fe20000000012 */
[----:B------:R-:W-:Y:S01]  /*0a70*/  FFMA R14, R3, 1.4426950216293334961, R14 ;  /* 0x3fb8aa3b030e7823 */ /* 0x000fe2000000000e */
[----:B------:R-:W-:-:S02]  /*0a80*/  IMAD.MOV.U32 R16, RZ, RZ, 0x391fcb8e ;  /* 0x391fcb8eff107424 */ /* 0x000fc400078e00ff */
[----:B------:R-:W-:Y:S01]  /*0a90*/  FMUL R15, R12, R15 ;  /* 0x0000000f0c0f7220 */ /* 0x000fe20000400000 */
[----:B------:R-:W-:-:S03]  /*0aa0*/  FFMA R18, R13, R18, 0.12022458761930465698 ;  /* 0x3df6384f0d127423 */ /* 0x000fc60000000012 */
[----:B------:R-:W-:Y:S01]  /*0ab0*/  FFMA R14, R15, 1.4426950216293334961, R14 ;  /* 0x3fb8aa3b0f0e7823 */ /* 0x000fe2000000000e */
[----:B------:R-:W-:-:S03]  /*0ac0*/  FMUL R18, R13, R18 ;  /* 0x000000120d127220 */ /* 0x000fc60000400000 */
[----:B------:R-:W-:Y:S01]  /*0ad0*/  FFMA R14, R3, 1.9251366722983220825e-08, R14 ;  /* 0x32a55e34030e7823 */ /* 0x000fe2000000000e */
[----:B------:R-:W-:-:S04]  /*0ae0*/  FMUL R12, R18, 3 ;  /* 0x40400000120c7820 */ /* 0x000fc80000400000 */
[----:B------:R-:W-:-:S04]  /*0af0*/  FFMA R15, R15, R12, R14 ;  /* 0x0000000c0f0f7223 */ /* 0x000fc8000000000e */
[----:B------:R-:W-:-:S04]  /*0b00*/  FFMA R18, R3, R18, R15 ;  /* 0x0000001203127223 */ /* 0x000fc8000000000f */
[----:B------:R-:W-:-:S04]  /*0b10*/  FADD R12, R11, R18 ;  /* 0x000000120b0c7221 */ /* 0x000fc80000000000 */
[----:B------:R-:W-:Y:S01]  /*0b20*/  FMUL R3, R12, 2 ;  /* 0x400000000c037820 */ /* 0x000fe20000400000 */
[----:B------:R-:W-:-:S03]  /*0b30*/  FADD R11, -R11, R12 ;  /* 0x0000000c0b0b7221 */ /* 0x000fc60000000100 */
[----:B------:R-:W1:Y:S01]  /*0b40*/  FRND R14, R3 ;  /* 0x00000003000e7307 */ /* 0x000e620000201000 */
[----:B------:R-:W-:Y:S01]  /*0b50*/  FADD R11, R18, -R11 ;  /* 0x8000000b120b7221 */ /* 0x000fe20000000000 */
[----:B------:R-:W-:Y:S01]  /*0b60*/  FFMA R12, R12, 2, -R3 ;  /* 0x400000000c0c7823 */ /* 0x000fe20000000803 */
[----:B------:R-:W-:-:S03]  /*0b70*/  FSETP.GEU.AND P2, PT, R3, RZ, PT ;  /* 0x000000ff0300720b */ /* 0x000fc60003f4e000 */
[----:B------:R-:W-:Y:S02]  /*0b80*/  FFMA R11, R11, 2, R12 ;  /* 0x400000000b0b7823 */ /* 0x000fe4000000000c */
[----:B------:R-:W2:Y:S01]  /*0b90*/  F2I.NTZ R13, R3 ;  /* 0x00000003000d7305 */ /* 0x000ea20000203100 */
[----:B-1----:R-:W-:Y:S01]  /*0ba0*/  FADD R12, R3, -R14 ;  /* 0x8000000e030c7221 */ /* 0x002fe20000000000 */
[----:B------:R-:W-:-:S03]  /*0bb0*/  FSETP.GT.AND P0, PT, R14, RZ, PT ;  /* 0x000000ff0e00720b */ /* 0x000fc60003f04000 */
[----:B------:R-:W-:Y:S01]  /*0bc0*/  FADD R11, R11, R12 ;  /* 0x0000000c0b0b7221 */ /* 0x000fe20000000000 */
[----:B------:R-:W-:Y:S02]  /*0bd0*/  SEL R14, RZ, 0x83000000, P0 ;  /* 0x83000000ff0e7807 */ /* 0x000fe40000000000 */
[----:B------:R-:W-:Y:S01]  /*0be0*/  FSETP.GT.AND P0, PT, |R3|, 152, PT ;  /* 0x431800000300780b */ /* 0x000fe20003f04200 */
[----:B------:R-:W-:Y:S01]  /*0bf0*/  FFMA R12, R11, R16, 0.0013391353422775864601 ;  /* 0x3aaf85ed0b0c7423 */ /* 0x000fe20000000010 */
[----:B------:R-:W-:Y:S01]  /*0c00*/  IADD3 R15, PT, PT, R14, 0x7f000000, RZ ;  /* 0x7f0000000e0f7810 */ /* 0x000fe20007ffe0ff */
[----:B--2---:R-:W-:Y:S02]  /*0c10*/  IMAD R13, R13, 0x800000, -R14 ;  /* 0x008000000d0d7824 */ /* 0x004fe400078e0a0e */
[----:B------:R-:W-:Y:S01]  /*0c20*/  FADD R3, R7, R7 ;  /* 0x0000000707037221 */ /* 0x000fe20000000000 */
[----:B------:R-:W-:-:S04]  /*0c30*/  FFMA R12, R11, R12, 0.0096188392490148544312 ;  /* 0x3c1d98560b0c7423 */ /* 0x000fc8000000000c */
[----:B------:R-:W-:-:S04]  /*0c40*/  FFMA R12, R11, R12, 0.055503588169813156128 ;  /* 0x3d6357bb0b0c7423 */ /* 0x000fc8000000000c */
[----:B------:R-:W-:-:S04]  /*0c50*/  FFMA R12, R11, R12, 0.24022644758224487305 ;  /* 0x3e75fdec0b0c7423 */ /* 0x000fc8000000000c */
[----:B------:R-:W-:-:S04]  /*0c60*/  FFMA R12, R11, R12, 0.69314718246459960938 ;  /* 0x3f3172180b0c7423 */ /* 0x000fc8000000000c */
[----:B------:R-:W-:-:S04]  /*0c70*/  FFMA R12, R11, R12, 1 ;  /* 0x3f8000000b0c7423 */ /* 0x000fc8000000000c */
[----:B------:R-:W-:-:S04]  /*0c80*/  FMUL R12, R12, R15 ;  /* 0x0000000f0c0c7220 */ /* 0x000fc80000400000 */
[----:B------:R-:W-:Y:S01]  /*0c90*/  FMUL R11, R12, R13 ;  /* 0x0000000d0c0b7220 */ /* 0x000fe20000400000 */
[----:B------:R-:W-:Y:S02]  /*0ca0*/  LOP3.LUT R12, R3, 0x7fffffff, RZ, 0xc0, !PT ;  /* 0x7fffffff030c7812 */ /* 0x000fe400078ec0ff */
[----:B------:R-:W-:Y:S01]  /*0cb0*/  @P0 FSEL R11, RZ, +INF , !P2 ;  /* 0x7f800000ff0b0808 */ /* 0x000fe20005000000 */
[----:B------:R-:W-:Y:S06]  /*0cc0*/  @P3 BRA `(.L_x_28) ;  /* 0x0000000800183947 */ /* 0x000fec0003800000 */
[----:B------:R-:W1:Y:S01]  /*0cd0*/  LDC R3, c[0x0][0x3b8] ;  /* 0x0000ee00ff037b82 */ /* 0x000e620000000800 */
[----:B------:R-:W-:Y:S01]  /*0ce0*/  MOV R11, RZ ;  /* 0x000000ff000b7202 */ /* 0x000fe20000000f00 */
[----:B------:R-:W-:Y:S01]  /*0cf0*/  IMAD.MOV.U32 R20, RZ, RZ, RZ ;  /* 0x000000ffff147224 */ /* 0x000fe200078e00ff */
[----:B-1----:R-:W-:-:S13]  /*0d00*/  ISETP.GE.U32.AND P0, PT, R3, 0x4, PT ;  /* 0x000000040300780c */ /* 0x002fda0003f06070 */
[----:B------:R-:W-:Y:S05]  /*0d10*/  @!P0 BRA `(.L_x_29) ;  /* 0x0000000400ac8947 */ /* 0x000fea0003800000 */
[----:B------:R-:W-:Y:S01]  /*0d20*/  ISETP.GT.AND P0, PT, R9, RZ, PT ;  /* 0x000000ff0900720c */ /* 0x000fe20003f04270 */
[----:B------:R-:W-:Y:S01]  /*0d30*/  IMAD.MOV.U32 R20, RZ, RZ, RZ ;  /* 0x000000ffff147224 */ /* 0x000fe200078e00ff */
[----:B------:R-:W-:-:S11]  /*0d40*/  MOV R24, RZ ;  /* 0x000000ff00187202 */ /* 0x000fd60000000f00 */
[----:B------:R-:W-:Y:S05]  /*0d50*/  @!P0 BRA `(.L_x_30) ;  /* 0x0000000400608947 */ /* 0x000fea0003800000 */
[----:B------:R-:W-:Y:S02]  /*0d60*/  IADD3 R12, PT, PT, R9, -R24, RZ ;  /* 0x80000018090c7210 */ /* 0x000fe40007ffe0ff */
[----:B------:R-:W-:Y:S02]  /*0d70*/  PLOP3.LUT P0, PT, PT, PT, PT, 0x80, 0x8 ;  /* 0x000000000008781c */ /* 0x000fe40003f0f070 */
[----:B------:R-:W-:-:S13]  /*0d80*/  ISETP.GT.AND P1, PT, R12, 0xc, PT ;  /* 0x0000000c0c00780c */ /* 0x000fda0003f24270 */
[----:B------:R-:W-:Y:S05]  /*0d90*/  @!P1 BRA `(.L_x_31) ;  /* 0x0000000000d49947 */ /* 0x000fea0003800000 */
[----:B------:R-:W-:Y:S01]  /*0da0*/  PLOP3.LUT P0, PT, PT, PT, PT, 0x8, 0x80 ;  /* 0x000000000080781c */ /* 0x000fe20003f0e170 */
[----:B------:R-:W-:-:S12]  /*0db0*/  VIADD R11, R9, 0xfffffff4 ;  /* 0xfffffff4090b7836 */ /* 0x000fd80000000000 */
.L_x_32:
[----:B------:R-:W-:-:S05]  /*0dc0*/  LEA R25, R24, R2, 0x2 ;  /* 0x0000000218197211 */ /* 0x000fca00078e10ff */
[----:B------:R-:W2:Y:S01]  /*0dd0*/  LDL.64 R14, [R25] ;  /* 0x00000000190e7983 */ /* 0x000ea20000100a00 */
[----:B------:R-:W-:-:S03]  /*0de0*/  VIADD R21, R24, 0x4 ;  /* 0x0000000418157836 */ /* 0x000fc60000000000 */
[----:B------:R-:W3:Y:S02]  /*0df0*/  LDL.64 R16, [R25+0x8] ;  /* 0x0000080019107983 */ /* 0x000ee40000100a00 */
[----:B------:R-:W-:-:S05]  /*0e00*/  LEA R26, R21, R2, 0x2 ;  /* 0x00000002151a7211 */ /* 0x000fca00078e10ff */
[----:B------:R-:W4:Y:S04]  /*0e10*/  LDL.64 R18, [R26] ;  /* 0x000000001a127983 */ /* 0x000f280000100a00 */
[----:B------:R1:W4:Y:S01]  /*0e20*/  LDL.64 R12, [R26+0x8] ;  /* 0x000008001a0c7983 */ /* 0x0003220000100a00 */
[C---:B------:R-:W-:Y:S01]  /*0e30*/  ISETP.NE.AND P1, PT, R24.reuse, RZ, PT ;  /* 0x000000ff1800720c */ /* 0x040fe20003f25270 */
[----:B------:R-:W-:-:S05]  /*0e40*/  VIADD R27, R24, 0xc ;  /* 0x0000000c181b7836 */ /* 0x000fca0000000000 */
[----:B-1----:R-:W-:Y:S02]  /*0e50*/  LEA R26, R27, R2, 0x2 ;  /* 0x000000021b1a7211 */ /* 0x002fe400078e10ff */
[----:B--2---:R-:W-:Y:S02]  /*0e60*/  FSEL R23, R14, -R14, !P1 ;  /* 0x8000000e0e177208 */ /* 0x004fe40004800000 */
[----:B------:R-:W-:Y:S02]  /*0e70*/  FSEL R15, R15, -R15, !P1 ;  /* 0x8000000f0f0f7208 */ /* 0x000fe40004800000 */
[----:B---3--:R-:W-:Y:S01]  /*0e80*/  FSEL R16, R16, -R16, !P1 ;  /* 0x8000001010107208 */ /* 0x008fe20004800000 */
[----:B------:R-:W-:Y:S01]  /*0e90*/  FADD R20, R23, R20 ;  /* 0x0000001417147221 */ /* 0x000fe20000000000 */
[----:B------:R-:W-:Y:S01]  /*0ea0*/  VIADD R23, R24, 0x8 ;  /* 0x0000000818177836 */ /* 0x000fe20000000000 */
[----:B------:R-:W-:Y:S02]  /*0eb0*/  ISETP.NE.AND P1, PT, R21, RZ, PT ;  /* 0x000000ff1500720c */ /* 0x000fe40003f25270 */
[----:B------:R-:W-:-:S02]  /*0ec0*/  FADD R15, R20, R15 ;  /* 0x0000000f140f7221 */ /* 0x000fc40000000000 */
[----:B------:R-:W-:Y:S02]  /*0ed0*/  LEA R25, R23, R2, 0x2 ;  /* 0x0000000217197211 */ /* 0x000fe400078e10ff */
[----:B------:R-:W-:Y:S01]  /*0ee0*/  FADD R16, R15, R16 ;  /* 0x000000100f107221 */ /* 0x000fe20000000000 */
[----:B----4-:R-:W-:Y:S02]  /*0ef0*/  FSEL R21, R18, -R18, !P1 ;  /* 0x8000001212157208 */ /* 0x010fe40004800000 */
[----:B------:R-:W2:Y:S01]  /*0f00*/  LDL.64 R14, [R25] ;  /* 0x00000000190e7983 */ /* 0x000ea20000100a00 */
[----:B------:R-:W-:Y:S01]  /*0f10*/  FADD R16, -R17, R16 ;  /* 0x0000001011107221 */ /* 0x000fe20000000100 */
[----:B------:R-:W-:-:S03]  /*0f20*/  FSEL R18, R19, -R19, !P1 ;  /* 0x8000001313127208 */ /* 0x000fc60004800000 */
[----:B------:R-:W-:Y:S02]  /*0f30*/  FADD R21, R16, R21 ;  /* 0x0000001510157221 */ /* 0x000fe40000000000 */
[----:B------:R-:W3:Y:S01]  /*0f40*/  LDL.64 R16, [R25+0x8] ;  /* 0x0000080019107983 */ /* 0x000ee20000100a00 */
[----:B------:R-:W-:Y:S01]  /*0f50*/  FSEL R12, R12, -R12, !P1 ;  /* 0x8000000c0c0c7208 */ /* 0x000fe20004800000 */
[----:B------:R-:W-:Y:S02]  /*0f60*/  FADD R21, R21, R18 ;  /* 0x0000001215157221 */ /* 0x000fe40000000000 */
[----:B------:R-:W4:Y:S02]  /*0f70*/  LDL.64 R18, [R26] ;  /* 0x000000001a127983 */ /* 0x000f240000100a00 */
[----:B------:R-:W-:Y:S02]  /*0f80*/  FADD R12, R21, R12 ;  /* 0x0000000c150c7221 */ /* 0x000fe40000000000 */
[----:B------:R-:W4:Y:S01]  /*0f90*/  LDL.64 R20, [R26+0x8] ;  /* 0x000008001a147983 */ /* 0x000f220000100a00 */
[----:B------:R-:W-:Y:S01]  /*0fa0*/  ISETP.NE.AND P1, PT, R23, RZ, PT ;  /* 0x000000ff1700720c */ /* 0x000fe20003f25270 */
[----:B------:R-:W-:Y:S01]  /*0fb0*/  FADD R12, -R13, R12 ;  /* 0x0000000c0d0c7221 */ /* 0x000fe20000000100 */
[----:B------:R-:W-:-:S02]  /*0fc0*/  VIADD R24, R24, 0x10 ;  /* 0x0000001018187836 */ /* 0x000fc40000000000 */
[----:B--2---:R-:W-:Y:S02]  /*0fd0*/  FSEL R13, R14, -R14, !P1 ;  /* 0x8000000e0e0d7208 */ /* 0x004fe40004800000 */
[----:B------:R-:W-:-:S03]  /*0fe0*/  FSEL R15, R15, -R15, !P1 ;  /* 0x8000000f0f0f7208 */ /* 0x000fc60004800000 */
[----:B------:R-:W-:Y:S01]  /*0ff0*/  FADD R12, R12, R13 ;  /* 0x0000000d0c0c7221 */ /* 0x000fe20000000000 */
[----:B---3--:R-:W-:-:S03]  /*1000*/  FSEL R13, R16, -R16, !P1 ;  /* 0x80000010100d7208 */ /* 0x008fc60004800000 */
[----:B------:R-:W-:Y:S01]  /*1010*/  FADD R12, R12, R15 ;  /* 0x0000000f0c0c7221 */ /* 0x000fe20000000000 */
[----:B------:R-:W-:-:S03]  /*1020*/  ISETP.NE.AND P1, PT, R27, RZ, PT ;  /* 0x000000ff1b00720c */ /* 0x000fc60003f25270 */
[----:B------:R-:W-:Y:S01]  /*1030*/  FADD R12, R12, R13 ;  /* 0x0000000d0c0c7221 */ /* 0x000fe20000000000 */
[----:B----4-:R-:W-:Y:S02]  /*1040*/  FSEL R13, R18, -R18, !P1 ;  /* 0x80000012120d7208 */ /* 0x010fe40004800000 */
[----:B------:R-:W-:Y:S01]  /*1050*/  FSEL R19, R19, -R19, !P1 ;  /* 0x8000001313137208 */ /* 0x000fe20004800000 */
[----:B------:R-:W-:-:S04]  /*1060*/  FADD R12, -R17, R12 ;  /* 0x0000000c110c7221 */ /* 0x000fc80000000100 */
[----:B------:R-:W-:Y:S01]  /*1070*/  FADD R12, R12, R13 ;  /* 0x0000000d0c0c7221 */ /* 0x000fe20000000000 */
[----:B------:R-:W-:Y:S02]  /*1080*/  FSEL R13, R20, -R20, !P1 ;  /* 0x80000014140d7208 */ /* 0x000fe40004800000 */
[----:B------:R-:W-:Y:S01]  /*1090*/  ISETP.GE.AND P1, PT, R24, R11, PT ;  /* 0x0000000b1800720c */ /* 0x000fe20003f26270 */
[----:B------:R-:W-:-:S04]  /*10a0*/  FADD R12, R12, R19 ;  /* 0x000000130c0c7221 */ /* 0x000fc80000000000 */
[----:B------:R-:W-:-:S04]  /*10b0*/  FADD R12, R12, R13 ;  /* 0x0000000d0c0c7221 */ /* 0x000fc80000000000 */
[----:B------:R-:W-:-:S04]  /*10c0*/  FADD R20, -R21, R12 ;  /* 0x0000000c15147221 */ /* 0x000fc80000000100 */
[----:B------:R-:W-:Y:S05]  /*10d0*/  @!P1 BRA `(.L_x_32) ;  /* 0xfffffffc00389947 */ /* 0x000fea000383ffff */
[----:B------:R-:W-:-:S07]  /*10e0*/  MOV R11, R9 ;  /* 0x00000009000b7202 */ /* 0x000fce0000000f00 */
.L_x_31:
[----:B------:R-:W-:-:S05]  /*10f0*/  IMAD.IADD R12, R9, 0x1, -R24 ;  /* 0x00000001090c7824 */ /* 0x000fca00078e0a18 */
[----:B------:R-:W-:-:S13]  /*1100*/  ISETP.GT.AND P1, PT, R12, 0x4, PT ;  /* 0x000000040c00780c */ /* 0x000fda0003f24270 */
[----:B------:R-:W-:Y:S05]  /*1110*/  @!P1 BRA `(.L_x_33) ;  /* 0x0000000000689947 */ /* 0x000fea0003800000 */
[----:B------:R-:W-:-:S05]  /*1120*/  LEA R21, R24, R2, 0x2 ;  /* 0x0000000218157211 */ /* 0x000fca00078e10ff */
[----:B------:R-:W2:Y:S01]  /*1130*/  LDL.64 R12, [R21] ;  /* 0x00000000150c7983 */ /* 0x000ea20000100a00 */
[----:B------:R-:W-:-:S03]  /*1140*/  VIADD R11, R24, 0x4 ;  /* 0x00000004180b7836 */ /* 0x000fc60000000000 */
[----:B------:R-:W3:Y:S02]  /*1150*/  LDL.64 R14, [R21+0x8] ;  /* 0x00000800150e7983 */ /* 0x000ee40000100a00 */
[----:B------:R-:W-:-:S05]  /*1160*/  LEA R25, R11, R2, 0x2 ;  /* 0x000000020b197211 */ /* 0x000fca00078e10ff */
[----:B------:R-:W4:Y:S04]  /*1170*/  LDL.64 R16, [R25] ;  /* 0x0000000019107983 */ /* 0x000f280000100a00 */
[----:B------:R-:W4:Y:S01]  /*1180*/  LDL.64 R18, [R25+0x8] ;  /* 0x0000080019127983 */ /* 0x000f220000100a00 */
[C---:B------:R-:W-:Y:S02]  /*1190*/  ISETP.NE.AND P0, PT, R24.reuse, RZ, PT ;  /* 0x000000ff1800720c */ /* 0x040fe40003f05270 */
[----:B------:R-:W-:Y:S02]  /*11a0*/  IADD3 R24, PT, PT, R24, 0x8, RZ ;  /* 0x0000000818187810 */ /* 0x000fe40007ffe0ff */
[----:B--2---:R-:W-:Y:S02]  /*11b0*/  FSEL R23, R12, -R12, !P0 ;  /* 0x8000000c0c177208 */ /* 0x004fe40004000000 */
[----:B------:R-:W-:-:S02]  /*11c0*/  FSEL R12, R13, -R13, !P0 ;  /* 0x8000000d0d0c7208 */ /* 0x000fc40004000000 */
[----:B---3--:R-:W-:Y:S01]  /*11d0*/  FSEL R13, R14, -R14, !P0 ;  /* 0x8000000e0e0d7208 */ /* 0x008fe20004000000 */
[----:B------:R-:W-:Y:S01]  /*11e0*/  FADD R23, R20, R23 ;  /* 0x0000001714177221 */ /* 0x000fe20000000000 */
[----:B------:R-:W-:-:S03]  /*11f0*/  ISETP.NE.AND P0, PT, R11, RZ, PT ;  /* 0x000000ff0b00720c */ /* 0x000fc60003f05270 */
[----:B------:R-:W-:Y:S01]  /*1200*/  FADD R12, R23, R12 ;  /* 0x0000000c170c7221 */ /* 0x000fe20000000000 */
[----:B----4-:R-:W-:-:S03]  /*1210*/  FSEL R11, R16, -R16, !P0 ;  /* 0x80000010100b7208 */ /* 0x010fc60004000000 */
[----:B------:R-:W-:Y:S01]  /*1220*/  FADD R12, R12, R13 ;  /* 0x0000000d0c0c7221 */ /* 0x000fe20000000000 */
[----:B------:R-:W-:Y:S02]  /*1230*/  FSEL R14, R17, -R17, !P0 ;  /* 0x80000011110e7208 */ /* 0x000fe40004000000 */
[----:B------:R-:W-:Y:S01]  /*1240*/  FSEL R18, R18, -R18, !P0 ;  /* 0x8000001212127208 */ /* 0x000fe20004000000 */
[----:B------:R-:W-:Y:S01]  /*1250*/  FADD R12, -R15, R12 ;  /* 0x0000000c0f0c7221 */ /* 0x000fe20000000100 */
[----:B------:R-:W-:-:S03]  /*1260*/  PLOP3.LUT P0, PT, PT, PT, PT, 0x8, 0x80 ;  /* 0x000000000080781c */ /* 0x000fc60003f0e170 */
[----:B------:R-:W-:-:S04]  /*1270*/  FADD R11, R12, R11 ;  /* 0x0000000b0c0b7221 */ /* 0x000fc80000000000 */
[----:B------:R-:W-:-:S04]  /*1280*/  FADD R11, R11, R14 ;  /* 0x0000000e0b0b7221 */ /* 0x000fc80000000000 */
[----:B------:R-:W-:Y:S01]  /*1290*/  FADD R18, R11, R18 ;  /* 0x000000120b127221 */ /* 0x000fe20000000000 */
[----:B------:R-:W-:-:S03]  /*12a0*/  IMAD.MOV.U32 R11, RZ, RZ, R9 ;  /* 0x000000ffff0b7224 */ /* 0x000fc600078e0009 */
[----:B------:R-:W-:-:S07]  /*12b0*/  FADD R20, -R19, R18 ;  /* 0x0000001213147221 */ /* 0x000fce0000000100 */
.L_x_33:
[----:B------:R-:W-:-:S13]  /*12c0*/  ISETP.NE.OR P0, PT, R24, R9, P0 ;  /* 0x000000091800720c */ /* 0x000fda0000705670 */
[----:B------:R-:W-:Y:S05]  /*12d0*/  @!P0 BRA `(.L_x_29) ;  /* 0x00000000003c8947 */ /* 0x000fea0003800000 */
.L_x_30:
[----:B------:R-:W-:-:S05]  /*12e0*/  IMAD R16, R24, 0x4, R2 ;  /* 0x0000000418107824 */ /* 0x000fca00078e0202 */
[----:B------:R-:W2:Y:S04]  /*12f0*/  LDL.64 R12, [R16] ;  /* 0x00000000100c7983 */ /* 0x000ea80000100a00 */
[----:B------:R-:W3:Y:S01]  /*1300*/  LDL.64 R14, [R16+0x8] ;  /* 0x00000800100e7983 */ /* 0x000ee20000100a00 */
[C---:B------:R-:W-:Y:S02]  /*1310*/  ISETP.NE.AND P0, PT, R24.reuse, RZ, PT ;  /* 0x000000ff1800720c */ /* 0x040fe40003f05270 */
[----:B------:R-:W-:Y:S02]  /*1320*/  IADD3 R24, PT, PT, R24, 0x4, RZ ;  /* 0x0000000418187810 */ /* 0x000fe40007ffe0ff */
[----:B--2---:R-:W-:Y:S02]  /*1330*/  FSEL R11, R12, -R12, !P0 ;  /* 0x8000000c0c0b7208 */ /* 0x004fe40004000000 */
[----:B------:R-:W-:-:S02]  /*1340*/  FSEL R12, R13, -R13, !P0 ;  /* 0x8000000d0d0c7208 */ /* 0x000fc40004000000 */
[----:B---3--:R-:W-:Y:S01]  /*1350*/  FSEL R14, R14, -R14, !P0 ;  /* 0x8000000e0e0e7208 */ /* 0x008fe20004000000 */
[----:B------:R-:W-:Y:S01]  /*1360*/  FADD R11, R11, R20 ;  /* 0x000000140b0b7221 */ /* 0x000fe20000000000 */
[----:B------:R-:W-:-:S03]  /*1370*/  ISETP.NE.AND P0, PT, R24, R9, PT ;  /* 0x000000091800720c */ /* 0x000fc60003f05270 */
[----:B------:R-:W-:-:S04]  /*1380*/  FADD R11, R11, R12 ;  /* 0x0000000c0b0b7221 */ /* 0x000fc80000000000 */
[----:B------:R-:W-:-:S04]  /*1390*/  FADD R14, R11, R14 ;  /* 0x0000000e0b0e7221 */ /* 0x000fc80000000000 */
[----:B------:R-:W-:Y:S02]  /*13a0*/  FADD R20, -R15, R14 ;  /* 0x0000000e0f147221 */ /* 0x000fe40000000100 */
[----:B------:R-:W-:Y:S05]  /*13b0*/  @P0 BRA `(.L_x_30) ;  /* 0xfffffffc00c80947 */ /* 0x000fea000383ffff */
[----:B------:R-:W-:-:S07]  /*13c0*/  IMAD.MOV.U32 R11, RZ, RZ, R9 ;  /* 0x000000ffff0b7224 */ /* 0x000fce00078e0009 */
.L_x_29:
[----:B------:R-:W-:-:S13]  /*13d0*/  ISETP.NE.AND P0, PT, R0, RZ, PT ;  /* 0x000000ff0000720c */ /* 0x000fda0003f05270 */
[----:B------:R-:W-:Y:S05]  /*13e0*/  @!P0 BRA `(.L_x_34) ;  /* 0x0000000800bc8947 */ /* 0x000fea0003800000 */
[----:B------:R-:W-:-:S05]  /*13f0*/  LEA R14, R11, R2, 0x2 ;  /* 0x000000020b0e7211 */ /* 0x000fca00078e10ff */
[----:B------:R-:W2:Y:S01]  /*1400*/  LDL.64 R12, [R14] ;  /* 0x000000000e0c7983 */ /* 0x000ea20000100a00 */
[----:B------:R-:W-:Y:S02]  /*1410*/  ISETP.NE.AND P1, PT, R0, 0x1, PT ;  /* 0x000000010000780c */ /* 0x000fe40003f25270 */
[----:B------:R-:W-:-:S04]  /*1420*/  ISETP.NE.AND P0, PT, R11, RZ, PT ;  /* 0x000000ff0b00720c */ /* 0x000fc80003f05270 */
[----:B--2---:R-:W-:-:S05]  /*1430*/  FSEL R15, R12, -R12, !P0 ;  /* 0x8000000c0c0f7208 */ /* 0x004fca0004000000 */
[----:B------:R-:W-:Y:S02]  /*1440*/  FADD R20, R20, R15 ;  /* 0x0000000f14147221 */ /* 0x000fe40000000000 */
[----:B------:R-:W-:Y:S05]  /*1450*/  @!P1 BRA `(.L_x_34) ;  /* 0x0000000800a09947 */ /* 0x000fea0003800000 */
[----:B------:R-:W-:Y:S01]  /*1460*/  ISETP.NE.AND P1, PT, R0, 0x2, PT ;  /* 0x000000020000780c */ /* 0x000fe20003f25270 */
[----:B------:R-:W-:-:S05]  /*1470*/  VIADD R12, R11, 0x1 ;  /* 0x000000010b0c7836 */ /* 0x000fca0000000000 */
[----:B------:R-:W-:-:S04]  /*1480*/  ISETP.GE.U32.AND P0, PT, R12, 0x2, PT ;  /* 0x000000020c00780c */ /* 0x000fc80003f06070 */
[----:B------:R-:W-:-:S05]  /*1490*/  FSEL R13, R13, -R13, !P0 ;  /* 0x8000000d0d0d7208 */ /* 0x000fca0004000000 */
[----:B------:R-:W-:Y:S01]  /*14a0*/  FADD R20, R20, R13 ;  /* 0x0000000d14147221 */ /* 0x000fe20000000000 */
[----:B------:R-:W-:Y:S06]  /*14b0*/  @!P1 BRA `(.L_x_34) ;  /* 0x0000000800889947 */ /* 0x000fec0003800000 */
[----:B------:R-:W2:Y:S01]  /*14c0*/  LDL R13, [R14+0x8] ;  /* 0x000008000e0d7983 */ /* 0x000ea20000100800 */
[----:B------:R-:W-:-:S04]  /*14d0*/  IADD3 R11, PT, PT, R11, 0x2, RZ ;  /* 0x000000020b0b7810 */ /* 0x000fc80007ffe0ff */
[----:B------:R-:W-:Y:S01]  /*14e0*/  ISETP.GE.U32.AND P0, PT, R11, 0x3, PT ;  /* 0x000000030b00780c */ /* 0x000fe20003f06070 */
[----:B------:R-:W-:-:S12]  /*14f0*/  IMAD.MOV.U32 R11, RZ, RZ, 0x3f800000 ;  /* 0x3f800000ff0b7424 */ /* 0x000fd800078e00ff */
[----:B------:R-:W-:-:S05]  /*1500*/  @P0 MOV R11, 0xbf800000 ;  /* 0xbf800000000b0802 */ /* 0x000fca0000000f00 */
[----:B--2---:R-:W-:Y:S01]  /*1510*/  FFMA R20, R13, R11, R20 ;  /* 0x0000000b0d147223 */ /* 0x004fe20000000014 */
[----:B------:R-:W-:Y:S06]  /*1520*/  BRA `(.L_x_34) ;  /* 0x00000008006c7947 */ /* 0x000fec0003800000 */
.L_x_28:
[----:B------:R-:W1:Y:S01]  /*1530*/  LDC R3, c[0x0][0x3b8] ;  /* 0x0000ee00ff037b82 */ /* 0x000e620000000800 */
[----:B------:R-:W-:Y:S01]  /*1540*/  IMAD.MOV.U32 R15, RZ, RZ, RZ ;  /* 0x000000ffff0f7224 */ /* 0x000fe200078e00ff */
[----:B------:R-:W-:Y:S02]  /*1550*/  MOV R20, RZ ;  /* 0x000000ff00147202 */ /* 0x000fe40000000f00 */
[----:B-1----:R-:W-:-:S13]  /*1560*/  ISETP.GE.U32.AND P0, PT, R3, 0x4, PT ;  /* 0x000000040300780c */ /* 0x002fda0003f06070 */
[----:B------:R-:W-:Y:S05]  /*1570*/  @!P0 BRA `(.L_x_35) ;  /* 0x0000000400c88947 */ /* 0x000fea0003800000 */
[----:B------:R-:W-:Y:S01]  /*1580*/  FSETP.NAN.AND P0, PT, |R7|, |R7|, PT ;  /* 0x400000070700720b */ /* 0x000fe20003f08200 */
[----:B------:R-:W-:Y:S01]  /*1590*/  HFMA2 R13, -RZ, RZ, 1.875, 0 ;  /* 0x3f800000ff0d7431 */ /* 0x000fe200000001ff */
[----:B------:R-:W-:Y:S01]  /*15a0*/  LOP3.LUT R9, R3, 0x7ffffffc, RZ, 0xc0, !PT ;  /* 0x7ffffffc03097812 */ /* 0x000fe200078ec0ff */
[----:B------:R-:W-:Y:S01]  /*15b0*/  UMOV UR4, URZ ;  /* 0x000000ff00047c82 */ /* 0x000fe20008000000 */
[----:B------:R-:W-:Y:S01]  /*15c0*/  FSEL R12, R12, R11, P1 ;  /* 0x0000000b0c0c7208 */ /* 0x000fe20000800000 */
[----:B------:R-:W-:Y:S01]  /*15d0*/  IMAD.MOV.U32 R20, RZ, RZ, RZ ;  /* 0x000000ffff147224 */ /* 0x000fe200078e00ff */
[----:B------:R-:W-:Y:S01]  /*15e0*/  MOV R24, R4 ;  /* 0x0000000400187202 */ /* 0x000fe20000000f00 */
[----:B------:R-:W-:-:S06]  /*15f0*/  IMAD.MOV R25, RZ, RZ, -R9 ;  /* 0x000000ffff197224 */ /* 0x000fcc00078e0a09 */
[----:B------:R-:W-:Y:S01]  /*1600*/  @P0 FADD R12, R7, 2 ;  /* 0x40000000070c0421 */ /* 0x000fe20000000000 */
[----:B------:R-:W-:-:S03]  /*1610*/  ISETP.GE.AND P0, PT, R25, RZ, PT ;  /* 0x000000ff1900720c */ /* 0x000fc60003f06270 */
[----:B------:R-:W-:-:S04]  /*1620*/  FFMA R12, R12, 3, -R13 ;  /* 0x404000000c0c7823 */ /* 0x000fc8000000080d */
[----:B------:R-:W-:-:S06]  /*1630*/  FMUL R23, R12, 0.5 ;  /* 0x3f0000000c177820 */ /* 0x000fcc0000400000 */
[----:B------:R-:W-:Y:S05]  /*1640*/  @P0 BRA `(.L_x_36) ;  /* 0x0000000400540947 */ /* 0x000fea0003800000 */
[----:B------:R-:W-:Y:S01]  /*1650*/  IMAD.MOV R12, RZ, RZ, -R25 ;  /* 0x000000ffff0c7224 */ /* 0x000fe200078e0a19 */
[----:B------:R-:W-:-:S04]  /*1660*/  PLOP3.LUT P0, PT, PT, PT, PT, 0x80, 0x8 ;  /* 0x000000000008781c */ /* 0x000fc80003f0f070 */
[----:B------:R-:W-:-:S13]  /*1670*/  ISETP.GT.AND P2, PT, R12, 0xc, PT ;  /* 0x0000000c0c00780c */ /* 0x000fda0003f44270 */
[----:B------:R-:W-:Y:S05]  /*1680*/  @!P2 BRA `(.L_x_37) ;  /* 0x0000000000c8a947 */ /* 0x000fea0003800000 */
[----:B------:R-:W-:-:S13]  /*1690*/  PLOP3.LUT P0, PT, PT, PT, PT, 0x8, 0x80 ;  /* 0x000000000080781c */ /* 0x000fda0003f0e170 */
.L_x_38:
[----:B------:R-:W2:Y:S04]  /*16a0*/  LDL.64 R14, [R24+-0x8] ;  /* 0xfffff800180e7983 */ /* 0x000ea80000100a00 */
[----:B------:R-:W3:Y:S04]  /*16b0*/  LDL.64 R16, [R24] ;  /* 0x0000000018107983 */ /* 0x000ee80000100a00 */
[----:B------:R-:W4:Y:S04]  /*16c0*/  LDL.64 R18, [R24+0x8] ;  /* 0x0000080018127983 */ /* 0x000f280000100a00 */
[----:B------:R-:W4:Y:S01]  /*16d0*/  LDL.64 R12, [R24+0x10] ;  /* 0x00001000180c7983 */ /* 0x000f220000100a00 */
[----:B------:R-:W-:Y:S01]  /*16e0*/  ISETP.NE.AND P2, PT, RZ, UR4, PT ;  /* 0x00000004ff007c0c */ /* 0x000fe2000bf45270 */
[----:B------:R-:W-:-:S03]  /*16f0*/  UIADD3 UR5, UPT, UPT, UR4, 0x4, URZ ;  /* 0x0000000404057890 */ /* 0x000fc6000fffe0ff */
[----:B--2---:R-:W-:Y:S02]  /*1700*/  FSEL R21, R14, -R14, !P2 ;  /* 0x8000000e0e157208 */ /* 0x004fe40005000000 */
[----:B------:R-:W-:-:S03]  /*1710*/  FSEL R14, R7, -1, !P2 ;  /* 0xbf800000070e7808 */ /* 0x000fc60005000000 */
[----:B------:R-:W-:-:S04]  /*1720*/  FADD R20, R21, R20 ;  /* 0x0000001415147221 */ /* 0x000fc80000000000 */
[----:B------:R-:W-:Y:S01]  /*1730*/  FFMA R21, R15, R14, R20 ;  /* 0x0000000e0f157223 */ /* 0x000fe20000000014 */
[----:B------:R-:W-:Y:S01]  /*1740*/  FSEL R20, R23, -1, !P2 ;  /* 0xbf80000017147808 */ /* 0x000fe20005000000 */
[----:B------:R-:W2:Y:S01]  /*1750*/  LDL.64 R14, [R24+0x18] ;  /* 0x00001800180e7983 */ /* 0x000ea20000100a00 */
[----:B------:R-:W-:-:S03]  /*1760*/  ISETP.NE.AND P2, PT, RZ, UR5, PT ;  /* 0x00000005ff007c0c */ /* 0x000fc6000bf45270 */
[----:B---3--:R-:W-:Y:S01]  /*1770*/  FFMA R16, R20, R16, R21 ;  /* 0x0000001014107223 */ /* 0x008fe20000000015 */
[----:B----4-:R-:W-:Y:S02]  /*1780*/  FSEL R21, R18, -R18, !P2 ;  /* 0x8000001212157208 */ /* 0x010fe40005000000 */
[----:B------:R-:W-:Y:S01]  /*1790*/  FSEL R20, R7, -1, !P2 ;  /* 0xbf80000007147808 */ /* 0x000fe20005000000 */
[----:B------:R-:W-:-:S04]  /*17a0*/  FADD R16, -R17, R16 ;  /* 0x0000001011107221 */ /* 0x000fc80000000100 */
[----:B------:R-:W-:Y:S02]  /*17b0*/  FADD R18, R16, R21 ;  /* 0x0000001510127221 */ /* 0x000fe40000000000 */
[----:B------:R-:W3:Y:S02]  /*17c0*/  LDL.64 R16, [R24+0x20] ;  /* 0x0000200018107983 */ /* 0x000ee40000100a00 */
[----:B------:R-:W-:Y:S02]  /*17d0*/  FFMA R21, R19, R20, R18 ;  /* 0x0000001413157223 */ /* 0x000fe40000000012 */
[----:B------:R-:W4:Y:S01]  /*17e0*/  LDL.64 R18, [R24+0x28] ;  /* 0x0000280018127983 */ /* 0x000f220000100a00 */
[----:B------:R-:W-:-:S05]  /*17f0*/  FSEL R20, R23, -1, !P2 ;  /* 0xbf80000017147808 */ /* 0x000fca0005000000 */
[----:B------:R-:W-:Y:S02]  /*1800*/  FFMA R12, R20, R12, R21 ;  /* 0x0000000c140c7223 */ /* 0x000fe40000000015 */
[----:B------:R1:W4:Y:S01]  /*1810*/  LDL.64 R20, [R24+0x30] ;  /* 0x0000300018147983 */ /* 0x0003220000100a00 */
[----:B------:R-:W-:Y:S01]  /*1820*/  UIADD3 UR5, UPT, UPT, UR4, 0x8, URZ ;  /* 0x0000000804057890 */ /* 0x000fe2000fffe0ff */
[----:B------:R-:W-:Y:S01]  /*1830*/  FADD R12, -R13, R12 ;  /* 0x0000000c0d0c7221 */ /* 0x000fe20000000100 */
[----:B------:R-:W-:-:S04]  /*1840*/  IADD3 R25, PT, PT, R25, 0x10, RZ ;  /* 0x0000001019197810 */ /* 0x000fc80007ffe0ff */
[----:B------:R-:W-:Y:S01]  /*1850*/  ISETP.NE.AND P2, PT, RZ, UR5, PT ;  /* 0x00000005ff007c0c */ /* 0x000fe2000bf45270 */
[----:B------:R-:W-:Y:S01]  /*1860*/  UIADD3 UR5, UPT, UPT, UR4, 0xc, URZ ;  /* 0x0000000c04057890 */ /* 0x000fe2000fffe0ff */
[----:B-1----:R-:W-:Y:S01]  /*1870*/  VIADD R24, R24, 0x40 ;  /* 0x0000004018187836 */ /* 0x002fe20000000000 */
[----:B------:R-:W-:Y:S01]  /*1880*/  UIADD3 UR4, UPT, UPT, UR4, 0x10, URZ ;  /* 0x0000001004047890 */ /* 0x000fe2000fffe0ff */
[----:B--2---:R-:W-:-:S05]  /*1890*/  FSEL R13, R14, -R14, !P2 ;  /* 0x8000000e0e0d7208 */ /* 0x004fca0005000000 */
[----:B------:R-:W-:Y:S01]  /*18a0*/  FADD R12, R12, R13 ;  /* 0x0000000d0c0c7221 */ /* 0x000fe20000000000 */
[----:B------:R-:W-:-:S05]  /*18b0*/  FSEL R13, R7, -1, !P2 ;  /* 0xbf800000070d7808 */ /* 0x000fca0005000000 */
[----:B------:R-:W-:Y:S01]  /*18c0*/  FFMA R13, R15, R13, R12 ;  /* 0x0000000d0f0d7223 */ /* 0x000fe2000000000c */
[----:B------:R-:W-:Y:S02]  /*18d0*/  FSEL R12, R23, -1, !P2 ;  /* 0xbf800000170c7808 */ /* 0x000fe40005000000 */
[----:B------:R-:W-:-:S03]  /*18e0*/  ISETP.NE.AND P2, PT, RZ, UR5, PT ;  /* 0x00000005ff007c0c */ /* 0x000fc6000bf45270 */
[----:B---3--:R-:W-:Y:S01]  /*18f0*/  FFMA R12, R12, R16, R13 ;  /* 0x000000100c0c7223 */ /* 0x008fe2000000000d */
[----:B----4-:R-:W-:Y:S02]  /*1900*/  FSEL R13, R18, -R18, !P2 ;  /* 0x80000012120d7208 */ /* 0x010fe40005000000 */
[----:B------:R-:W-:Y:S01]  /*1910*/  FSEL R14, R7, -1, !P2 ;  /* 0xbf800000070e7808 */ /* 0x000fe20005000000 */
[----:B------:R-:W-:Y:S01]  /*1920*/  FADD R12, -R17, R12 ;  /* 0x0000000c110c7221 */ /* 0x000fe20000000100 */
[----:B------:R-:W-:Y:S02]  /*1930*/  FSEL R16, R23, -1, !P2 ;  /* 0xbf80000017107808 */ /* 0x000fe40005000000 */
[----:B------:R-:W-:Y:S01]  /*1940*/  ISETP.GE.AND P2, PT, R25, -0xc, PT ;  /* 0xfffffff41900780c */ /* 0x000fe20003f46270 */
[----:B------:R-:W-:-:S04]  /*1950*/  FADD R12, R12, R13 ;  /* 0x0000000d0c0c7221 */ /* 0x000fc80000000000 */
[----:B------:R-:W-:-:S04]  /*1960*/  FFMA R19, R19, R14, R12 ;  /* 0x0000000e13137223 */ /* 0x000fc8000000000c */
[----:B------:R-:W-:-:S04]  /*1970*/  FFMA R20, R16, R20, R19 ;  /* 0x0000001410147223 */ /* 0x000fc80000000013 */
[----:B------:R-:W-:Y:S01]  /*1980*/  FADD R20, -R21, R20 ;  /* 0x0000001415147221 */ /* 0x000fe20000000100 */
[----:B------:R-:W-:Y:S06]  /*1990*/  @!P2 BRA `(.L_x_38) ;  /* 0xfffffffc0040a947 */ /* 0x000fec000383ffff */
[----:B------:R-:W-:-:S07]  /*19a0*/  MOV R15, R9 ;  /* 0x00000009000f7202 */ /* 0x000fce0000000f00 */
.L_x_37:
[----:B------:R-:W-:-:S05]  /*19b0*/  IMAD.MOV R12, RZ, RZ, -R25 ;  /* 0x000000ffff0c7224 */ /* 0x000fca00078e0a19 */
[----:B------:R-:W-:-:S13]  /*19c0*/  ISETP.GT.AND P2, PT, R12, 0x4, PT ;  /* 0x000000040c00780c */ /* 0x000fda0003f44270 */
[----:B------:R-:W-:Y:S05]  /*19d0*/  @!P2 BRA `(.L_x_39) ;  /* 0x000000000068a947 */ /* 0x000fea0003800000 */
[----:B------:R-:W2:Y:S04]  /*19e0*/  LDL.64 R12, [R24+-0x8] ;  /* 0xfffff800180c7983 */ /* 0x000ea80000100a00 */
[----:B------:R-:W3:Y:S04]  /*19f0*/  LDL.64 R14, [R24] ;  /* 0x00000000180e7983 */ /* 0x000ee80000100a00 */
[----:B------:R-:W4:Y:S04]  /*1a00*/  LDL.64 R16, [R24+0x8] ;  /* 0x0000080018107983 */ /* 0x000f280000100a00 */
[----:B------:R1:W4:Y:S01]  /*1a10*/  LDL.64 R18, [R24+0x10] ;  /* 0x0000100018127983 */ /* 0x0003220000100a00 */
[----:B------:R-:W-:Y:S01]  /*1a20*/  ISETP.NE.AND P0, PT, RZ, UR4, PT ;  /* 0x00000004ff007c0c */ /* 0x000fe2000bf05270 */
[----:B------:R-:W-:Y:S01]  /*1a30*/  UIADD3 UR5, UPT, UPT, UR4, 0x4, URZ ;  /* 0x0000000404057890 */ /* 0x000fe2000fffe0ff */
[----:B------:R-:W-:Y:S01]  /*1a40*/  IADD3 R25, PT, PT, R25, 0x8, RZ ;  /* 0x0000000819197810 */ /* 0x000fe20007ffe0ff */
[----:B------:R-:W-:Y:S01]  /*1a50*/  UIADD3 UR4, UPT, UPT, UR4, 0x8, URZ ;  /* 0x0000000804047890 */ /* 0x000fe2000fffe0ff */
[----:B-1----:R-:W-:-:S02]  /*1a60*/  IADD3 R24, PT, PT, R24, 0x20, RZ ;  /* 0x0000002018187810 */ /* 0x002fc40007ffe0ff */
[----:B--2---:R-:W-:Y:S02]  /*1a70*/  FSEL R21, R12, -R12, !P0 ;  /* 0x8000000c0c157208 */ /* 0x004fe40004000000 */
[----:B------:R-:W-:-:S03]  /*1a80*/  FSEL R12, R7, -1, !P0 ;  /* 0xbf800000070c7808 */ /* 0x000fc60004000000 */
[----:B------:R-:W-:-:S04]  /*1a90*/  FADD R20, R20, R21 ;  /* 0x0000001514147221 */ /* 0x000fc80000000000 */
[----:B------:R-:W-:Y:S01]  /*1aa0*/  FFMA R13, R13, R12, R20 ;  /* 0x0000000c0d0d7223 */ /* 0x000fe20000000014 */
[----:B------:R-:W-:Y:S02]  /*1ab0*/  FSEL R12, R23, -1, !P0 ;  /* 0xbf800000170c7808 */ /* 0x000fe40004000000 */
[----:B------:R-:W-:-:S03]  /*1ac0*/  ISETP.NE.AND P0, PT, RZ, UR5, PT ;  /* 0x00000005ff007c0c */ /* 0x000fc6000bf05270 */
[----:B---3--:R-:W-:Y:S01]  /*1ad0*/  FFMA R12, R12, R14, R13 ;  /* 0x0000000e0c0c7223 */ /* 0x008fe2000000000d */
[----:B----4-:R-:W-:Y:S02]  /*1ae0*/  FSEL R13, R16, -R16, !P0 ;  /* 0x80000010100d7208 */ /* 0x010fe40004000000 */
[----:B------:R-:W-:Y:S01]  /*1af0*/  FSEL R14, R7, -1, !P0 ;  /* 0xbf800000070e7808 */ /* 0x000fe20004000000 */
[----:B------:R-:W-:Y:S01]  /*1b00*/  FADD R12, -R15, R12 ;  /* 0x0000000c0f0c7221 */ /* 0x000fe20000000100 */
[----:B------:R-:W-:Y:S01]  /*1b10*/  FSEL R16, R23, -1, !P0 ;  /* 0xbf80000017107808 */ /* 0x000fe20004000000 */
[----:B------:R-:W-:Y:S01]  /*1b20*/  IMAD.MOV.U32 R15, RZ, RZ, R9 ;  /* 0x000000ffff0f7224 */ /* 0x000fe200078e0009 */
[----:B------:R-:W-:Y:S01]  /*1b30*/  PLOP3.LUT P0, PT, PT, PT, PT, 0x8, 0x80 ;  /* 0x000000000080781c */ /* 0x000fe20003f0e170 */
[----:B------:R-:W-:-:S04]  /*1b40*/  FADD R12, R12, R13 ;  /* 0x0000000d0c0c7221 */ /* 0x000fc80000000000 */
[----:B------:R-:W-:-:S04]  /*1b50*/  FFMA R17, R17, R14, R12 ;  /* 0x0000000e11117223 */ /* 0x000fc8000000000c */
[----:B------:R-:W-:-:S04]  /*1b60*/  FFMA R16, R16, R18, R17 ;  /* 0x0000001210107223 */ /* 0x000fc80000000011 */
[----:B------:R-:W-:-:S07]  /*1b70*/  FADD R20, -R19, R16 ;  /* 0x0000001013147221 */ /* 0x000fce0000000100 */
.L_x_39:
[----:B------:R-:W-:-:S13]  /*1b80*/  ISETP.NE.OR P0, PT, R25, RZ, P0 ;  /* 0x000000ff1900720c */ /* 0x000fda0000705670 */
[----:B------:R-:W-:Y:S05]  /*1b90*/  @!P0 BRA `(.L_x_35) ;  /* 0x0000000000408947 */ /* 0x000fea0003800000 */
.L_x_36:
[----:B------:R-:W2:Y:S04]  /*1ba0*/  LDL.64 R12, [R24+-0x8] ;  /* 0xfffff800180c7983 */ /* 0x000ea80000100a00 */
[----:B------:R1:W3:Y:S01]  /*1bb0*/  LDL.64 R14, [R24] ;  /* 0x00000000180e7983 */ /* 0x0002e20000100a00 */
[----:B------:R-:W-:Y:S01]  /*1bc0*/  ISETP.NE.AND P0, PT, RZ, UR4, PT ;  /* 0x00000004ff007c0c */ /* 0x000fe2000bf05270 */
[----:B------:R-:W-:Y:S01]  /*1bd0*/  VIADD R25, R25, 0x4 ;  /* 0x0000000419197836 */ /* 0x000fe20000000000 */
[----:B------:R-:W-:Y:S02]  /*1be0*/  UIADD3 UR4, UPT, UPT, UR4, 0x4, URZ ;  /* 0x0000000404047890 */ /* 0x000fe4000fffe0ff */
[----:B------:R-:W-:Y:S02]  /*1bf0*/  FSEL R16, R23, -1, !P0 ;  /* 0xbf80000017107808 */ /* 0x000fe40004000000 */
[----:B-1----:R-:W-:-:S02]  /*1c00*/  IADD3 R24, PT, PT, R24, 0x10, RZ ;  /* 0x0000001018187810 */ /* 0x002fc40007ffe0ff */
[----:B--2---:R-:W-:Y:S02]  /*1c10*/  FSEL R17, R12, -R12, !P0 ;  /* 0x8000000c0c117208 */ /* 0x004fe40004000000 */
[----:B------:R-:W-:Y:S02]  /*1c20*/  FSEL R12, R7, -1, !P0 ;  /* 0xbf800000070c7808 */ /* 0x000fe40004000000 */
[----:B------:R-:W-:Y:S01]  /*1c30*/  ISETP.NE.AND P0, PT, R25, RZ, PT ;  /* 0x000000ff1900720c */ /* 0x000fe20003f05270 */
[----:B------:R-:W-:-:S04]  /*1c40*/  FADD R20, R17, R20 ;  /* 0x0000001411147221 */ /* 0x000fc80000000000 */
[----:B------:R-:W-:-:S04]  /*1c50*/  FFMA R13, R13, R12, R20 ;  /* 0x0000000c0d0d7223 */ /* 0x000fc80000000014 */
[----:B---3--:R-:W-:-:S04]  /*1c60*/  FFMA R14, R14, R16, R13 ;  /* 0x000000100e0e7223 */ /* 0x008fc8000000000d */
[----:B------:R-:W-:Y:S01]  /*1c70*/  FADD R20, -R15, R14 ;  /* 0x0000000e0f147221 */ /* 0x000fe20000000100 */
[----:B------:R-:W-:Y:S06]  /*1c80*/  @P0 BRA `(.L_x_36) ;  /* 0xfffffffc00c40947 */ /* 0x000fec000383ffff */
[----:B------:R-:W-:-:S07]  /*1c90*/  IMAD.MOV.U32 R15, RZ, RZ, R9 ;  /* 0x000000ffff0f7224 */ /* 0x000fce00078e0009 */
.L_x_35:
        /* <DEDUP_REMOVED lines=9> */
[----:B------:R-:W-:Y:S01]  /*1d30*/  ISETP.NE.AND P0, PT, R15, -0x1, PT ;  /* 0xffffffff0f00780c */ /* 0x000fe20003f05270 */
[----:B------:R-:W-:Y:S01]  /*1d40*/  IMAD.MOV.U32 R17, RZ, RZ, 0x3f800000 ;  /* 0x3f800000ff117424 */ /* 0x000fe200078e00ff */
[----:B------:R-:W-:-:S11]  /*1d50*/  ISETP.NE.AND P3, PT, R0, 0x2, PT ;  /* 0x000000020000780c */ /* 0x000fd60003f65270 */
[----:B------:R-:W-:Y:S05]  /*1d60*/  @!P0 BRA `(.L_x_40) ;  /* 0x00000000000c8947 */ /* 0x000fea0003800000 */
[----:B------:R-:W-:Y:S02]  /*1d70*/  ISETP.NE.AND P2, PT, R15, RZ, PT ;  /* 0x000000ff0f00720c */ /* 0x000fe40003f45270 */
[----:B------:R-:W-:-:S11]  /*1d80*/  MOV R17, R7 ;  /* 0x0000000700117202 */ /* 0x000fd60000000f00 */
[----:B------:R-:W-:-:S07]  /*1d90*/  @P2 IMAD.MOV.U32 R17, RZ, RZ, -0x40800000 ;  /* 0xbf800000ff112424 */ /* 0x000fce00078e00ff */
.L_x_40:
[----:B------:R-:W-:Y:S02]  /*1da0*/  HFMA2 R12, -RZ, RZ, 1.875, 0 ;  /* 0x3f800000ff0c7431 */ /* 0x000fe400000001ff */
[----:B------:R-:W-:Y:S01]  /*1db0*/  FFMA R20, R17, R13, R20 ;  /* 0x0000000d11147223 */ /* 0x000fe20000000014 */
[----:B------:R-:W-:Y:S06]  /*1dc0*/  @!P3 BRA `(.L_x_34) ;  /* 0x000000000044b947 */ /* 0x000fec0003800000 */
[----:B------:R-:W-:Y:S01]  /*1dd0*/  ISETP.NE.AND P2, PT, R15, -0x2, PT ;  /* 0xfffffffe0f00780c */ /* 0x000fe20003f45270 */
[----:B------:R-:W-:-:S12]  /*1de0*/  IMAD.MOV.U32 R13, RZ, RZ, 0x3f800000 ;  /* 0x3f800000ff0d7424 */ /* 0x000fd800078e00ff */
[----:B------:R-:W-:Y:S05]  /*1df0*/  @!P2 BRA `(.L_x_41) ;  /* 0x000000000030a947 */ /* 0x000fea0003800000 */
[----:B------:R-:W-:Y:S01]  /*1e00*/  MOV R13, R7 ;  /* 0x00000007000d7202 */ /* 0x000fe20000000f00 */
[----:B------:R-:W-:Y:S06]  /*1e10*/  @!P0 BRA `(.L_x_41) ;  /* 0x0000000000288947 */ /* 0x000fec0003800000 */
[----:B------:R-:W-:-:S13]  /*1e20*/  ISETP.NE.AND P0, PT, R15, RZ, PT ;  /* 0x000000ff0f00720c */ /* 0x000fda0003f05270 */
[----:B------:R-:W-:Y:S05]  /*1e30*/  @P0 BRA `(.L_x_42) ;  /* 0x00000000001c0947 */ /* 0x000fea0003800000 */
[C---:B------:R-:W-:Y:S01]  /*1e40*/  FSETP.NAN.AND P0, PT, |R7|.reuse, |R7|, PT ;  /* 0x400000070700720b */ /* 0x040fe20003f08200 */
[----:B------:R-:W-:-:S05]  /*1e50*/  FADD R13, R7, R7 ;  /* 0x00000007070d7221 */ /* 0x000fca0000000000 */
[----:B------:R-:W-:-:S07]  /*1e60*/  @P1 LOP3.LUT R11, R13, 0x7fffffff, RZ, 0xc0, !PT ;  /* 0x7fffffff0d0b1812 */ /* 0x000fce00078ec0ff */
[----:B------:R-:W-:-:S04]  /*1e70*/  @P0 FADD R11, R7, 2 ;  /* 0x40000000070b0421 */ /* 0x000fc80000000000 */
[----:B------:R-:W-:-:S04]  /*1e80*/  FFMA R11, R11, 3, -R12 ;  /* 0x404000000b0b7823 */ /* 0x000fc8000000080c */
[----:B------:R-:W-:Y:S01]  /*1e90*/  FMUL R13, R11, 0.5 ;  /* 0x3f0000000b0d7820 */ /* 0x000fe20000400000 */
[----:B------:R-:W-:Y:S06]  /*1ea0*/  BRA `(.L_x_41) ;  /* 0x0000000000047947 */ /* 0x000fec0003800000 */
.L_x_42:
[----:B------:R-:W-:-:S07]  /*1eb0*/  IMAD.MOV.U32 R13, RZ, RZ, -0x40800000 ;  /* 0xbf800000ff0d7424 */ /* 0x000fce00078e00ff */
.L_x_41:
[----:B------:R-:W2:Y:S02]  /*1ec0*/  LDL R11, [R14+0x8] ;  /* 0x000008000e0b7983 */ /* 0x000ea40000100800 */
[----:B--2---:R-:W-:-:S07]  /*1ed0*/  FFMA R20, R11, R13, R20 ;  /* 0x0000000d0b147223 */ /* 0x004fce0000000014 */
.L_x_34:
[----:B------:R-:W1:Y:S02]  /*1ee0*/  LDC.64 R12, c[0x0][0x398] ;  /* 0x0000e600ff0c7b82 */ /* 0x000e640000000a00 */
[----:B-1----:R-:W-:-:S06]  /*1ef0*/  IMAD.WIDE.U32 R12, R10, 0x4, R12 ;  /* 0x000000040a0c7825 */ /* 0x002fcc00078e000c */
[----:B------:R1:W5:Y:S01]  /*1f00*/  LDG.E R12, desc[UR8][R12.64] ;  /* 0x000000080c0c7981 */ /* 0x000362000c1e1900 */
[----:B------:R-:W-:Y:S02]  /*1f10*/  ISETP.NE.AND P0, PT, R6, RZ, PT ;  /* 0x000000ff0600720c */ /* 0x000fe40003f05270 */
[----:B------:R-:W-:-:S11]  /*1f20*/  MOV R11, RZ ;  /* 0x000000ff000b7202 */ /* 0x000fd60000000f00 */
[----:B-1----:R-:W-:Y:S05]  /*1f30*/  @!P0 BRA `(.L_x_43) ;  /* 0x00000000001c8947 */ /* 0x002fea0003800000 */
[----:B------:R-:W-:-:S13]  /*1f40*/  ISETP.NE.AND P0, PT, R6, 0x2, PT ;  /* 0x000000020600780c */ /* 0x000fda0003f05270 */
[----:B------:R-:W-:Y:S05]  /*1f50*/  @!P0 BRA `(.L_x_44) ;  /* 0x0000000000108947 */ /* 0x000fea0003800000 */
[----:B------:R-:W-:Y:S01]  /*1f60*/  IMAD.MOV.U32 R11, RZ, RZ, 0x3f800000 ;  /* 0x3f800000ff0b7424 */ /* 0x000fe200078e00ff */
[----:B------:R-:W-:-:S04]  /*1f70*/  ISETP.NE.AND P0, PT, R6, 0x1, PT ;  /* 0x000000010600780c */ /* 0x000fc80003f05270 */
[----:B------:R-:W-:Y:S01]  /*1f80*/  FSEL R11, R11, -1, !P0 ;  /* 0xbf8000000b0b7808 */ /* 0x000fe20004000000 */
[----:B------:R-:W-:Y:S08]  /*1f90*/  BRA `(.L_x_43) ;  /* 0x0000000000047947 */ /* 0x000ff00003800000 */
.L_x_44:
[----:B------:R-:W-:-:S07]  /*1fa0*/  FMUL R11, R7, 3 ;  /* 0x40400000070b7820 */ /* 0x000fce0000400000 */
.L_x_43:
[----:B------:R-:W-:Y:S01]  /*1fb0*/  IADD3 R10, PT, PT, R10, 0x1, RZ ;  /* 0x000000010a0a7810 */ /* 0x000fe20007ffe0ff */
[----:B-----5:R-:W-:Y:S01]  /*1fc0*/  FMUL R11, R12, R11 ;  /* 0x0000000b0c0b7220 */ /* 0x020fe20000400000 */
[----:B------:R-:W-:Y:S02]  /*1fd0*/  FMUL R20, R20, 6.28318023681640625 ;  /* 0x40c90fd014147820 */ /* 0x000fe40000400000 */
[----:B------:R-:W-:Y:S02]  /*1fe0*/  ISETP.NE.AND P0, PT, R10, R3, PT ;  /* 0x000000030a00720c */ /* 0x000fe40003f05270 */
[----:B------:R-:W-:-:S11]  /*1ff0*/  FFMA R8, R11, R20, R8 ;  /* 0x000000140b087223 */ /* 0x000fd60000000008 */
[----:B------:R-:W-:Y:S05]  /*2000*/  @P0 BRA `(.L_x_45) ;  /* 0xffffffe800240947 */ /* 0x000fea000383ffff */
[----:B------:R1:W-:Y:S01]  /*2010*/  STL [R5], R8 ;  /* 0x0000000805007387 */ /* 0x0003e20000100800 */
[----:B------:R-:W-:-:S05]  /*2020*/  VIADD R6, R6, 0x1 ;  /* 0x0000000106067836 */ /* 0x000fca0000000000 */
[----:B------:R-:W-:-:S13]  /*2030*/  ISETP.NE.AND P0, PT, R6, R3, PT ;  /* 0x000000030600720c */ /* 0x000fda0003f05270 */
[----:B-1----:R-:W-:Y:S05]  /*2040*/  @P0 BRA `(.L_x_46) ;  /* 0xffffffe800080947 */ /* 0x002fea000383ffff */
.L_x_21:
[----:B------:R-:W-:-:S13]  /*2050*/  ISETP.GE.AND P0, PT, R3, 0x1, PT ;  /* 0x000000010300780c */ /* 0x000fda0003f06270 */
[----:B------:R-:W-:Y:S05]  /*2060*/  @!P0 EXIT ;  /* 0x000000000000894d */ /* 0x000fea0003800000 */
[----:B0-----:R-:W0:Y:S02]  /*2070*/  LDC.64 R4, c[0x0][0x390] ;  /* 0x0000e400ff047b82 */ /* 0x001e240000000a00 */
[----:B0-----:R-:W-:-:S05]  /*2080*/  IMAD.WIDE R4, R22, 0x4, R4 ;  /* 0x0000000416047825 */ /* 0x001fca00078e0204 */
[----:B------:R0:W5:Y:S04]  /*2090*/  LDG.E R8, desc[UR8][R4.64] ;  /* 0x0000000804087981 */ /* 0x000168000c1e1900 */
[----:B------:R0:W5:Y:S01]  /*20a0*/  LDG.E R9, desc[UR8][R4.64+0x4] ;  /* 0x0000040804097981 */ /* 0x000162000c1e1900 */
[----:B------:R-:W-:Y:S01]  /*20b0*/  FFMA R0, RZ, 1.4426950216293334961, RZ ;  /* 0x3fb8aa3bff007823 */ /* 0x000fe200000000ff */
[----:B------:R-:W-:Y:S01]  /*20c0*/  ISETP.NE.AND P0, PT, R3, 0x1, PT ;  /* 0x000000010300780c */ /* 0x000fe20003f05270 */
[----:B------:R-:W-:Y:S02]  /*20d0*/  HFMA2 R12, -RZ, RZ, 0, 0 ;  /* 0x00000000ff0c7431 */ /* 0x000fe400000001ff */
[----:B------:R-:W-:Y:S02]  /*20e0*/  IMAD R13, R22, R3, RZ ;  /* 0x00000003160d7224 */ /* 0x000fe400078e02ff */
[----:B------:R-:W-:-:S04]  /*20f0*/  FADD R0, RZ, R0 ;  /* 0x00000000ff007221 */ /* 0x000fc80000000000 */
[----:B------:R-:W-:Y:S02]  /*2100*/  FFMA R2, RZ, RZ, R0 ;  /* 0x000000ffff027223 */ /* 0x000fe40000000000 */
[----:B------:R-:W1:Y:S02]  /*2110*/  LDC R0, c[0x0][0x3b0] ;  /* 0x0000ec00ff007b82 */ /* 0x000e640000000800 */
[----:B------:R-:W-:-:S04]  /*2120*/  FFMA R2, RZ, RZ, R2 ;  /* 0x000000ffff027223 */ /* 0x000fc80000000002 */
[----:B------:R-:W-:-:S04]  /*2130*/  FADD R11, RZ, R2 ;  /* 0x00000002ff0b7221 */ /* 0x000fc80000000000 */
[----:B------:R-:W-:-:S04]  /*2140*/  FADD R7, -RZ, R11 ;  /* 0x0000000bff077221 */ /* 0x000fc80000000100 */
[----:B------:R-:W-:Y:S01]  /*2150*/  FADD R10, R2, -R7 ;  /* 0x80000007020a7221 */ /* 0x000fe20000000000 */
[----:B0-----:R-:W-:Y:S06]  /*2160*/  @!P0 BRA `(.L_x_47) ;  /* 0x0000000800048947 */ /* 0x001fec0003800000 */
[----:B------:R-:W0:Y:S01]  /*2170*/  LDC R14, c[0x0][0x3b0] ;  /* 0x0000ec00ff0e7b82 */ /* 0x000e220000000800 */
[----:B------:R-:W-:Y:S01]  /*2180*/  LOP3.LUT R12, R3, 0x7ffffffe, RZ, 0xc0, !PT ;  /* 0x7ffffffe030c7812 */ /* 0x000fe200078ec0ff */
[----:B------:R-:W-:Y:S01]  /*2190*/  VIADD R15, R1, 0x4 ;  /* 0x00000004010f7836 */ /* 0x000fe20000000000 */
[----:B------:R-:W-:Y:S01]  /*21a0*/  MOV R17, R13 ;  /* 0x0000000d00117202 */ /* 0x000fe20000000f00 */
[----:B------:R-:W2:Y:S04]  /*21b0*/  LDCU UR7, c[0x0][0x3ac] ;  /* 0x00007580ff0777ac */ /* 0x000ea80008000800 */
[----:B------:R-:W3:Y:S01]  /*21c0*/  LDC.64 R4, c[0x0][0x388] ;  /* 0x0000e200ff047b82 */ /* 0x000ee20000000a00 */
[----:B------:R-:W-:Y:S01]  /*21d0*/  UMOV UR4, URZ ;  /* 0x000000ff00047c82 */ /* 0x000fe20008000000 */
[----:B------:R-:W-:-:S05]  /*21e0*/  UMOV UR5, 0x1 ;  /* 0x0000000100057882 */ /* 0x000fca0000000000 */
.L_x_53:
[----:B------:R-:W-:Y:S01]  /*21f0*/  UISETP.NE.AND UP0, UPT, UR4, URZ, UPT ;  /* 0x000000ff0400728c */ /* 0x000fe2000bf05270 */
[----:B----4-:R-:W-:-:S08]  /*2200*/  IMAD.MOV.U32 R6, RZ, RZ, 0x3f800000 ;  /* 0x3f800000ff067424 */ /* 0x010fd000078e00ff */
[----:B------:R-:W-:Y:S05]  /*2210*/  BRA.U !UP0, `(.L_x_48) ;  /* 0x00000001088c7547 */ /* 0x000fea000b800000 */
[----:B------:R-:W-:-:S04]  /*2220*/  I2FP.F32.U32 R2, UR4 ;  /* 0x0000000400027c45 */ /* 0x000fc80008201000 */
[----:B------:R-:W-:-:S13]  /*2230*/  FSETP.NAN.AND P0, PT, |R2|, |R2|, PT ;  /* 0x400000020200720b */ /* 0x000fda0003f08200 */
[----:B------:R-:W-:Y:S01]  /*2240*/  @P0 FADD R6, R2, -1 ;  /* 0xbf80000002060421 */ /* 0x000fe20000000000 */
[----:B------:R-:W-:Y:S06]  /*2250*/  @P0 BRA `(.L_x_48) ;  /* 0x00000000007c0947 */ /* 0x000fec0003800000 */
[----:B------:R-:W-:-:S13]  /*2260*/  FSETP.NEU.AND P0, PT, |R2|, +INF , PT ;  /* 0x7f8000000200780b */ /* 0x000fda0003f0d200 */
[----:B------:R-:W-:Y:S05]  /*2270*/  @!P0 BRA `(.L_x_48) ;  /* 0x0000000000748947 */ /* 0x000fea0003800000 */
[CC--:B------:R-:W-:Y:S01]  /*2280*/  FMUL R6, R11.reuse, R2.reuse ;  /* 0x000000020b067220 */ /* 0x0c0fe20000400000 */
[----:B------:R-:W-:Y:S01]  /*2290*/  MOV R18, 0x391fcb8e ;  /* 0x391fcb8e00127802 */ /* 0x000fe20000000f00 */
[----:B------:R-:W-:Y:S02]  /*22a0*/  FMUL R19, R2, 0.5 ;  /* 0x3f00000002137820 */ /* 0x000fe40000400000 */
[----:B------:R-:W4:Y:S01]  /*22b0*/  FRND R3, R6 ;  /* 0x0000000600037307 */ /* 0x000f220000201000 */
[----:B------:R-:W-:Y:S01]  /*22c0*/  FFMA R7, R11, R2, -R6 ;  /* 0x000000020b077223 */ /* 0x000fe20000000806 */
[----:B------:R-:W-:-:S03]  /*22d0*/  FSETP.GT.AND P1, PT, |R6|, 152, PT ;  /* 0x431800000600780b */ /* 0x000fc60003f24200 */
[----:B------:R-:W-:-:S03]  /*22e0*/  FFMA R16, R10, R2, R7 ;  /* 0x000000020a107223 */ /* 0x000fc60000000007 */
[----:B------:R-:W0:Y:S01]  /*22f0*/  FRND.TRUNC R19, R19 ;  /* 0x0000001300137307 */ /* 0x000e22000020d000 */
[----:B----4-:R-:W-:Y:S01]  /*2300*/  FADD R7, R6, -R3 ;  /* 0x8000000306077221 */ /* 0x010fe20000000000 */
[----:B------:R-:W-:-:S03]  /*2310*/  FSETP.GT.AND P0, PT, R3, RZ, PT ;  /* 0x000000ff0300720b */ /* 0x000fc60003f04000 */
[----:B------:R-:W-:Y:S01]  /*2320*/  FADD R7, R7, R16 ;  /* 0x0000001007077221 */ /* 0x000fe20000000000 */
[----:B------:R-:W-:Y:S02]  /*2330*/  SEL R3, RZ, 0x83000000, P0 ;  /* 0x83000000ff037807 */ /* 0x000fe40000000000 */
[----:B------:R-:W-:Y:S01]  /*2340*/  FSETP.GEU.AND P0, PT, R6, RZ, PT ;  /* 0x000000ff0600720b */ /* 0x000fe20003f0e000 */
[----:B------:R-:W-:Y:S01]  /*2350*/  FFMA R16, R7, R18, 0.0013391353422775864601 ;  /* 0x3aaf85ed07107423 */ /* 0x000fe20000000012 */
[----:B0-----:R-:W-:-:S03]  /*2360*/  FADD R21, R19, R19 ;  /* 0x0000001313157221 */ /* 0x001fc60000000000 */
[C---:B------:R-:W-:Y:S01]  /*2370*/  FFMA R18, R7.reuse, R16, 0.0096188392490148544312 ;  /* 0x3c1d985607127423 */ /* 0x040fe20000000010 */
[----:B------:R-:W-:Y:S01]  /*2380*/  FADD R21, R2, -R21 ;  /* 0x8000001502157221 */ /* 0x000fe20000000000 */
[----:B------:R0:W4:Y:S02]  /*2390*/  F2I.NTZ R16, R6 ;  /* 0x0000000600107305 */ /* 0x0001240000203100 */
[----:B------:R-:W-:-:S04]  /*23a0*/  FFMA R18, R7, R18, 0.055503588169813156128 ;  /* 0x3d6357bb07127423 */ /* 0x000fc80000000012 */
[----:B------:R-:W-:Y:S01]  /*23b0*/  FFMA R18, R7, R18, 0.24022644758224487305 ;  /* 0x3e75fdec07127423 */ /* 0x000fe20000000012 */
[----:B0-----:R-:W-:-:S03]  /*23c0*/  FSEL R6, RZ, +INF , !P0 ;  /* 0x7f800000ff067808 */ /* 0x001fc60004000000 */
[----:B------:R-:W-:Y:S01]  /*23d0*/  FFMA R20, R7, R18, 0.69314718246459960938 ;  /* 0x3f31721807147423 */ /* 0x000fe20000000012 */
[----:B------:R-:W-:Y:S01]  /*23e0*/  VIADD R18, R3, 0x7f000000 ;  /* 0x7f00000003127836 */ /* 0x000fe20000000000 */
[----:B------:R-:W-:Y:S02]  /*23f0*/  FSETP.NEU.AND P0, PT, |R21|, 1, PT ;  /* 0x3f8000001500780b */ /* 0x000fe40003f0d200 */
[----:B------:R-:W-:Y:S01]  /*2400*/  FFMA R7, R7, R20, 1 ;  /* 0x3f80000007077423 */ /* 0x000fe20000000014 */
[----:B----4-:R-:W-:-:S03]  /*2410*/  LEA R16, R16, -R3, 0x17 ;  /* 0x8000000310107211 */ /* 0x010fc600078eb8ff */
[----:B------:R-:W-:-:S04]  /*2420*/  FMUL R7, R18, R7 ;  /* 0x0000000712077220 */ /* 0x000fc80000400000 */
[----:B------:R-:W-:-:S05]  /*2430*/  @!P1 FMUL R6, R16, R7 ;  /* 0x0000000710069220 */ /* 0x000fca0000400000 */
[----:B------:R-:W-:-:S07]  /*2440*/  FSEL R6, R6, -R6, P0 ;  /* 0x8000000606067208 */ /* 0x000fce0000000000 */
.L_x_48:
[----:B------:R-:W4:Y:S01]  /*2450*/  LDL R7, [R15+-0x4] ;  /* 0xfffffc000f077983 */ /* 0x000f220000100800 */
[----:B0-----:R-:W0:Y:S01]  /*2460*/  MUFU.RCP R19, R14 ;  /* 0x0000000e00137308 */ /* 0x001e220000001000 */
[----:B------:R-:W-:Y:S01]  /*2470*/  I2FP.F32.U32 R3, UR5 ;  /* 0x0000000500037c45 */ /* 0x000fe20008201000 */
[----:B-----5:R-:W-:-:S06]  /*2480*/  FFMA R6, R8, R6, -R9 ;  /* 0x0000000608067223 */ /* 0x020fcc0000000809 */
[----:B------:R-:W1:Y:S01]  /*2490*/  FCHK P0, R3, R14 ;  /* 0x0000000e03007302 */ /* 0x000e620000000000 */
[----:B0-----:R-:W-:-:S04]  /*24a0*/  FFMA R2, R19, -R14, 1 ;  /* 0x3f80000013027423 */ /* 0x001fc8000000080e */
[----:B------:R-:W-:-:S04]  /*24b0*/  FFMA R2, R19, R2, R19 ;  /* 0x0000000213027223 */ /* 0x000fc80000000013 */
[----:B------:R-:W-:-:S04]  /*24c0*/  FFMA R19, R3, R2, RZ ;  /* 0x0000000203137223 */ /* 0x000fc800000000ff */
[----:B------:R-:W-:-:S04]  /*24d0*/  FFMA R18, R19, -R14, R3 ;  /* 0x8000000e13127223 */ /* 0x000fc80000000003 */
[----:B------:R-:W-:Y:S01]  /*24e0*/  FFMA R2, R2, R18, R19 ;  /* 0x0000001202027223 */ /* 0x000fe20000000013 */
[----:B----4-:R-:W-:Y:S01]  /*24f0*/  FADD R16, R6, R7 ;  /* 0x0000000706107221 */ /* 0x010fe20000000000 */
[----:B-1----:R-:W-:Y:S06]  /*2500*/  @!P0 BRA `(.L_x_49) ;  /* 0x00000000000c8947 */ /* 0x002fec0003800000 */
[----:B------:R-:W-:-:S07]  /*2510*/  MOV R20, 0x2530 ;  /* 0x0000253000147802 */ /* 0x000fce0000000f00 */
[----:B--23--:R-:W-:Y:S05]  /*2520*/  CALL.REL.NOINC `($__internal_1_$__cuda_sm3x_div_rn_noftz_f32_slowpath) ;  /* 0x00000008002c7944 */ /* 0x00cfea0003c00000 */
[----:B------:R-:W-:-:S07]  /*2530*/  IMAD.MOV.U32 R2, RZ, RZ, R18 ;  /* 0x000000ffff027224 */ /* 0x000fce00078e0012 */
.L_x_49:
[----:B--2---:R-:W-:Y:S01]  /*2540*/  FMUL R3, R2, UR7 ;  /* 0x0000000702037c20 */ /* 0x004fe20008400000 */
[----:B---3--:R-:W-:Y:S01]  /*2550*/  IMAD.WIDE R6, R17, 0x4, R4 ;  /* 0x0000000411067825 */ /* 0x008fe200078e0204 */
[----:B------:R-:W-:-:S03]  /*2560*/  UIADD3 UR6, UPT, UPT, UR4, 0x1, URZ ;  /* 0x0000000104067890 */ /* 0x000fc6000fffe0ff */
[----:B------:R-:W-:-:S03]  /*2570*/  FMUL R3, R16, R3 ;  /* 0x0000000310037220 */ /* 0x000fc60000400000 */
[----:B------:R-:W-:Y:S02]  /*2580*/  I2FP.F32.U32 R2, UR6 ;  /* 0x0000000600027c45 */ /* 0x000fe40008201000 */
[----:B------:R0:W-:Y:S02]  /*2590*/  STG.E desc[UR8][R6.64], R3 ;  /* 0x0000000306007986 */ /* 0x0001e4000c101908 */
[----:B------:R-:W-:-:S13]  /*25a0*/  FSETP.NAN.AND P0, PT, |R2|, |R2|, PT ;  /* 0x400000020200720b */ /* 0x000fda0003f08200 */
[----:B0-----:R-:W-:Y:S05]  /*25b0*/  @P0 BRA `(.L_x_50) ;  /* 0x0000000000840947 */ /* 0x001fea0003800000 */
[----:B------:R-:W-:Y:S01]  /*25c0*/  FSETP.NEU.AND P0, PT, |R2|, +INF , PT ;  /* 0x7f8000000200780b */ /* 0x000fe20003f0d200 */
[----:B------:R-:W-:-:S12]  /*25d0*/  HFMA2 R3, -RZ, RZ, 1.875, 0 ;  /* 0x3f800000ff037431 */ /* 0x000fd800000001ff */
[----:B------:R-:W-:Y:S05]  /*25e0*/  @!P0 BRA `(.L_x_51) ;  /* 0x00000000007c8947 */ /* 0x000fea0003800000 */
[CC--:B------:R-:W-:Y:S01]  /*25f0*/  FMUL R16, R11.reuse, R2.reuse ;  /* 0x000000020b107220 */ /* 0x0c0fe20000400000 */
[----:B------:R-:W-:Y:S02]  /*2600*/  IMAD.MOV.U32 R20, RZ, RZ, 0x391fcb8e ;  /* 0x391fcb8eff147424 */ /* 0x000fe400078e00ff */
[----:B------:R-:W-:Y:S01]  /*2610*/  FMUL R21, R2, 0.5 ;  /* 0x3f00000002157820 */ /* 0x000fe20000400000 */
[----:B------:R-:W0:Y:S01]  /*2620*/  FRND R19, R16 ;  /* 0x0000001000137307 */ /* 0x000e220000201000 */
[----:B------:R-:W-:Y:S01]  /*2630*/  FFMA R3, R11, R2, -R16 ;  /* 0x000000020b037223 */ /* 0x000fe20000000810 */
[----:B------:R-:W-:-:S03]  /*2640*/  FSETP.GT.AND P1, PT, |R16|, 152, PT ;  /* 0x431800001000780b */ /* 0x000fc60003f24200 */
[----:B------:R-:W-:-:S03]  /*2650*/  FFMA R18, R10, R2, R3 ;  /* 0x000000020a127223 */ /* 0x000fc60000000003 */
[----:B------:R-:W1:Y:S01]  /*2660*/  FRND.TRUNC R21, R21 ;  /* 0x0000001500157307 */ /* 0x000e62000020d000 */
[----:B0-----:R-:W-:Y:S01]  /*2670*/  FADD R3, R16, -R19 ;  /* 0x8000001310037221 */ /* 0x001fe20000000000 */
[----:B------:R-:W-:-:S03]  /*2680*/  FSETP.GT.AND P0, PT, R19, RZ, PT ;  /* 0x000000ff1300720b */ /* 0x000fc60003f04000 */
[----:B------:R-:W-:Y:S01]  /*2690*/  FADD R3, R3, R18 ;  /* 0x0000001203037221 */ /* 0x000fe20000000000 */
[----:B------:R-:W-:Y:S02]  /*26a0*/  SEL R19, RZ, 0x83000000, P0 ;  /* 0x83000000ff137807 */ /* 0x000fe40000000000 */
[----:B------:R-:W-:Y:S01]  /*26b0*/  FSETP.GEU.AND P0, PT, R16, RZ, PT ;  /* 0x000000ff1000720b */ /* 0x000fe20003f0e000 */
[----:B------:R-:W-:Y:S01]  /*26c0*/  FFMA R18, R3, R20, 0.0013391353422775864601 ;  /* 0x3aaf85ed03127423 */ /* 0x000fe20000000014 */
[----:B-1----:R-:W-:-:S03]  /*26d0*/  FADD R23, R21, R21 ;  /* 0x0000001515177221 */ /* 0x002fc60000000000 */
[C---:B------:R-:W-:Y:S01]  /*26e0*/  FFMA R20, R3.reuse, R18, 0.0096188392490148544312 ;  /* 0x3c1d985603147423 */ /* 0x040fe20000000012 */
[----:B------:R-:W-:Y:S01]  /*26f0*/  FADD R23, R2, -R23 ;  /* 0x8000001702177221 */ /* 0x000fe20000000000 */
[----:B------:R-:W0:Y:S01]  /*2700*/  F2I.NTZ R18, R16 ;  /* 0x0000001000127305 */ /* 0x000e220000203100 */
[----:B------:R-:W-:Y:S01]  /*2710*/  FSEL R2, RZ, +INF , !P0 ;  /* 0x7f800000ff027808 */ /* 0x000fe20004000000 */
[----:B------:R-:W-:Y:S02]  /*2720*/  FFMA R20, R3, R20, 0.055503588169813156128 ;  /* 0x3d6357bb03147423 */ /* 0x000fe40000000014 */
[----:B------:R-:W-:Y:S02]  /*2730*/  FSETP.NEU.AND P0, PT, |R23|, 1, PT ;  /* 0x3f8000001700780b */ /* 0x000fe40003f0d200 */
[----:B------:R-:W-:-:S04]  /*2740*/  FFMA R20, R3, R20, 0.24022644758224487305 ;  /* 0x3e75fdec03147423 */ /* 0x000fc80000000014 */
[----:B------:R-:W-:Y:S01]  /*2750*/  FFMA R22, R3, R20, 0.69314718246459960938 ;  /* 0x3f31721803167423 */ /* 0x000fe20000000014 */
[----:B------:R-:W-:-:S03]  /*2760*/  IADD3 R20, PT, PT, R19, 0x7f000000, RZ ;  /* 0x7f00000013147810 */ /* 0x000fc60007ffe0ff */
[----:B------:R-:W-:Y:S01]  /*2770*/  FFMA R3, R3, R22, 1 ;  /* 0x3f80000003037423 */ /* 0x000fe20000000016 */
[----:B0-----:R-:W-:-:S03]  /*2780*/  IMAD R18, R18, 0x800000, -R19 ;  /* 0x0080000012127824 */ /* 0x001fc600078e0a13 */
[----:B------:R-:W-:-:S04]  /*2790*/  FMUL R3, R20, R3 ;  /* 0x0000000314037220 */ /* 0x000fc80000400000 */
[----:B------:R-:W-:-:S05]  /*27a0*/  @!P1 FMUL R2, R18, R3 ;  /* 0x0000000312029220 */ /* 0x000fca0000400000 */
[----:B------:R-:W-:Y:S01]  /*27b0*/  FSEL R3, R2, -R2, P0 ;  /* 0x8000000202037208 */ /* 0x000fe20000000000 */
[----:B------:R-:W-:Y:S06]  /*27c0*/  BRA `(.L_x_51) ;  /* 0x0000000000047947 */ /* 0x000fec0003800000 */
.L_x_50:
[----:B------:R-:W-:-:S07]  /*27d0*/  FADD R3, R2, -1 ;  /* 0xbf80000002037421 */ /* 0x000fce0000000000 */
.L_x_51:
[----:B------:R-:W2:Y:S01]  /*27e0*/  LDL R16, [R15] ;  /* 0x000000000f107983 */ /* 0x000ea20000100800 */
[----:B------:R-:W0:Y:S01]  /*27f0*/  MUFU.RCP R19, R14 ;  /* 0x0000000e00137308 */ /* 0x000e220000001000 */
[----:B------:R-:W-:Y:S01]  /*2800*/  UIADD3 UR6, UPT, UPT, UR5, 0x2, URZ ;  /* 0x0000000205067890 */ /* 0x000fe2000fffe0ff */
[----:B------:R-:W-:-:S05]  /*2810*/  FFMA R3, R8, R3, -R9 ;  /* 0x0000000308037223 */ /* 0x000fca0000000809 */
[----:B------:R-:W-:-:S04]  /*2820*/  I2FP.F32.U32 R20, UR6 ;  /* 0x0000000600147c45 */ /* 0x000fc80008201000 */
[----:B------:R-:W1:Y:S01]  /*2830*/  FCHK P0, R20, R14 ;  /* 0x0000000e14007302 */ /* 0x000e620000000000 */
[----:B0-----:R-:W-:-:S04]  /*2840*/  FFMA R2, R19, -R14, 1 ;  /* 0x3f80000013027423 */ /* 0x001fc8000000080e */
[----:B------:R-:W-:-:S04]  /*2850*/  FFMA R2, R19, R2, R19 ;  /* 0x0000000213027223 */ /* 0x000fc80000000013 */
[----:B------:R-:W-:-:S04]  /*2860*/  FFMA R19, R2, R20, RZ ;  /* 0x0000001402137223 */ /* 0x000fc800000000ff */
[----:B------:R-:W-:-:S04]  /*2870*/  FFMA R18, R19, -R14, R20 ;  /* 0x8000000e13127223 */ /* 0x000fc80000000014 */
[----:B------:R-:W-:Y:S01]  /*2880*/  FFMA R2, R2, R18, R19 ;  /* 0x0000001202027223 */ /* 0x000fe20000000013 */
[----:B--2---:R-:W-:Y:S01]  /*2890*/  FADD R16, R3, R16 ;  /* 0x0000001003107221 */ /* 0x004fe20000000000 */
[----:B-1----:R-:W-:Y:S06]  /*28a0*/  @!P0 BRA `(.L_x_52) ;  /* 0x0000000000108947 */ /* 0x002fec0003800000 */
[----:B------:R-:W-:Y:S02]  /*28b0*/  MOV R3, R20 ;  /* 0x0000001400037202 */ /* 0x000fe40000000f00 */
[----:B------:R-:W-:-:S07]  /*28c0*/  MOV R20, 0x28e0 ;  /* 0x000028e000147802 */ /* 0x000fce0000000f00 */
[----:B------:R-:W-:Y:S05]  /*28d0*/  CALL.REL.NOINC `($__internal_1_$__cuda_sm3x_div_rn_noftz_f32_slowpath) ;  /* 0x0000000400407944 */ /* 0x000fea0003c00000 */
[----:B------:R-:W-:-:S07]  /*28e0*/  IMAD.MOV.U32 R2, RZ, RZ, R18 ;  /* 0x000000ffff027224 */ /* 0x000fce00078e0012 */
.L_x_52:
[----:B------:R-:W-:Y:S01]  /*28f0*/  FMUL R3, R2, UR7 ;  /* 0x0000000702037c20 */ /* 0x000fe20008400000 */
[----:B------:R-:W-:Y:S01]  /*2900*/  UIADD3 UR4, UPT, UPT, UR4, 0x2, URZ ;  /* 0x0000000204047890 */ /* 0x000fe2000fffe0ff */
[----:B------:R-:W-:Y:S01]  /*2910*/  IADD3 R17, PT, PT, R17, 0x2, RZ ;  /* 0x0000000211117810 */ /* 0x000fe20007ffe0ff */
[----:B------:R-:W-:Y:S01]  /*2920*/  UIADD3 UR5, UPT, UPT, UR5, 0x4, URZ ;  /* 0x0000000405057890 */ /* 0x000fe2000fffe0ff */
[----:B------:R-:W-:Y:S01]  /*2930*/  FMUL R3, R16, R3 ;  /* 0x0000000310037220 */ /* 0x000fe20000400000 */
[----:B------:R-:W-:Y:S02]  /*2940*/  VIADD R15, R15, 0x8 ;  /* 0x000000080f0f7836 */ /* 0x000fe40000000000 */
[----:B------:R-:W-:Y:S02]  /*2950*/  ISETP.NE.AND P0, PT, R12, UR4, PT ;  /* 0x000000040c007c0c */ /* 0x000fe4000bf05270 */
[----:B------:R4:W-:Y:S11]  /*2960*/  STG.E desc[UR8][R6.64+0x4], R3 ;  /* 0x0000040306007986 */ /* 0x0009f6000c101908 */
[----:B------:R-:W-:Y:S05]  /*2970*/  @P0 BRA `(.L_x_53) ;  /* 0xfffffff8001c0947 */ /* 0x000fea000383ffff */
.L_x_47:
[----:B------:R-:W0:Y:S02]  /*2980*/  LDC R2, c[0x0][0x3b8] ;  /* 0x0000ee00ff027b82 */ /* 0x000e240000000800 */
[----:B0-----:R-:W-:-:S04]  /*2990*/  LOP3.LUT R2, R2, 0x1, RZ, 0xc0, !PT ;  /* 0x0000000102027812 */ /* 0x001fc800078ec0ff */
[----:B------:R-:W-:-:S13]  /*29a0*/  ISETP.NE.U32.AND P0, PT, R2, 0x1, PT ;  /* 0x000000010200780c */ /* 0x000fda0003f05070 */
[----:B------:R-:W-:Y:S05]  /*29b0*/  @P0 EXIT ;  /* 0x000000000000094d */ /* 0x000fea0003800000 */
[----:B------:R-:W0:Y:S01]  /*29c0*/  LDC R5, c[0x0][0x3b0] ;  /* 0x0000ec00ff057b82 */ /* 0x000e220000000800 */
[----:B------:R-:W-:-:S04]  /*29d0*/  LEA R2, R12, 0x1, 0x1 ;  /* 0x000000010c027811 */ /* 0x000fc800078e08ff */
[----:B------:R-:W-:Y:S01]  /*29e0*/  I2FP.F32.U32 R14, R2 ;  /* 0x00000002000e7245 */ /* 0x000fe20000201000 */
[----:B0-----:R-:W4:Y:S08]  /*29f0*/  MUFU.RCP R4, R5 ;  /* 0x0000000500047308 */ /* 0x001f300000001000 */
[----:B------:R-:W0:Y:S01]  /*2a00*/  FCHK P0, R14, R5 ;  /* 0x000000050e007302 */ /* 0x000e220000000000 */
[----:B----4-:R-:W-:-:S04]  /*2a10*/  FFMA R3, R4, -R5, 1 ;  /* 0x3f80000004037423 */ /* 0x010fc80000000805 */
[----:B------:R-:W-:Y:S01]  /*2a20*/  FFMA R2, R4, R3, R4 ;  /* 0x0000000304027223 */ /* 0x000fe20000000004 */
[----:B------:R-:W-:-:S03]  /*2a30*/  HFMA2 R4, -RZ, RZ, 1.875, 0 ;  /* 0x3f800000ff047431 */ /* 0x000fc600000001ff */
[----:B------:R-:W-:-:S04]  /*2a40*/  FFMA R3, R2, R14, RZ ;  /* 0x0000000e02037223 */ /* 0x000fc800000000ff */
[----:B------:R-:W-:-:S04]  /*2a50*/  FFMA R6, R3, -R5, R14 ;  /* 0x8000000503067223 */ /* 0x000fc8000000000e */
[----:B------:R-:W-:Y:S01]  /*2a60*/  FFMA R2, R2, R6, R3 ;  /* 0x0000000602027223 */ /* 0x000fe20000000003 */
[----:B0-----:R-:W-:Y:S06]  /*2a70*/  @!P0 BRA `(.L_x_54) ;  /* 0x0000000000108947 */ /* 0x001fec0003800000 */
[----:B------:R-:W-:Y:S01]  /*2a80*/  IMAD.MOV.U32 R3, RZ, RZ, R14 ;  /* 0x000000ffff037224 */ /* 0x000fe200078e000e */
[----:B------:R-:W-:-:S07]  /*2a90*/  MOV R20, 0x2ab0 ;  /* 0x00002ab000147802 */ /* 0x000fce0000000f00 */
[----:B-1---5:R-:W-:Y:S05]  /*2aa0*/  CALL.REL.NOINC `($__internal_1_$__cuda_sm3x_div_rn_noftz_f32_slowpath) ;  /* 0x0000000000cc7944 */ /* 0x022fea0003c00000 */
[----:B------:R-:W-:-:S07]  /*2ab0*/  MOV R2, R18 ;  /* 0x0000001200027202 */ /* 0x000fce0000000f00 */
.L_x_54:
[----:B------:R-:W1:Y:S01]  /*2ac0*/  LDCU UR4, c[0x0][0x3ac] ;  /* 0x00007580ff0477ac */ /* 0x000e620008000800 */
[----:B------:R-:W-:Y:S01]  /*2ad0*/  ISETP.NE.AND P0, PT, R12, RZ, PT ;  /* 0x000000ff0c00720c */ /* 0x000fe20003f05270 */
[----:B-1----:R-:W-:-:S12]  /*2ae0*/  FMUL R0, R2, UR4 ;  /* 0x0000000402007c20 */ /* 0x002fd80008400000 */
[----:B------:R-:W-:Y:S05]  /*2af0*/  @!P0 BRA `(.L_x_55) ;  /* 0x0000000000908947 */ /* 0x000fea0003800000 */
[----:B------:R-:W-:-:S04]  /*2b00*/  I2FP.F32.U32 R14, R12 ;  /* 0x0000000c000e7245 */ /* 0x000fc80000201000 */
[----:B------:R-:W-:-:S13]  /*2b10*/  FSETP.NAN.AND P0, PT, |R14|, |R14|, PT ;  /* 0x4000000e0e00720b */ /* 0x000fda0003f08200 */
[----:B------:R-:W-:Y:S05]  /*2b20*/  @P0 BRA `(.L_x_56) ;  /* 0x0000000000800947 */ /* 0x000fea0003800000 */
[----:B------:R-:W-:-:S13]  /*2b30*/  FSETP.NEU.AND P0, PT, |R14|, +INF , PT ;  /* 0x7f8000000e00780b */ /* 0x000fda0003f0d200 */
[----:B------:R-:W-:Y:S05]  /*2b40*/  @!P0 BRA `(.L_x_55) ;  /* 0x00000000007c8947 */ /* 0x000fea0003800000 */
[----:B------:R-:W-:Y:S01]  /*2b50*/  FMUL R2, R11, R14 ;  /* 0x0000000e0b027220 */ /* 0x000fe20000400000 */
[----:B------:R-:W-:-:S03]  /*2b60*/  IMAD.MOV.U32 R5, RZ, RZ, 0x391fcb8e ;  /* 0x391fcb8eff057424 */ /* 0x000fc600078e00ff */
[----:B------:R-:W0:Y:S01]  /*2b70*/  FRND R3, R2 ;  /* 0x0000000200037307 */ /* 0x000e220000201000 */
[----:B------:R-:W-:Y:S01]  /*2b80*/  FFMA R11, R11, R14, -R2 ;  /* 0x0000000e0b0b7223 */ /* 0x000fe20000000802 */
[----:B------:R-:W-:-:S03]  /*2b90*/  FSETP.GT.AND P1, PT, |R2|, 152, PT ;  /* 0x431800000200780b */ /* 0x000fc60003f24200 */
[----:B------:R-:W-:Y:S01]  /*2ba0*/  FFMA R11, R10, R14, R11 ;  /* 0x0000000e0a0b7223 */ /* 0x000fe2000000000b */
[----:B------:R-:W-:Y:S02]  /*2bb0*/  FMUL R10, R14, 0.5 ;  /* 0x3f0000000e0a7820 */ /* 0x000fe40000400000 */
[----:B------:R-:W1:Y:S01]  /*2bc0*/  F2I.NTZ R6, R2 ;  /* 0x0000000200067305 */ /* 0x000e620000203100 */
[----:B0-----:R-:W-:-:S07]  /*2bd0*/  FADD R4, R2, -R3 ;  /* 0x8000000302047221 */ /* 0x001fce0000000000 */
[----:B------:R-:W0:Y:S01]  /*2be0*/  FRND.TRUNC R10, R10 ;  /* 0x0000000a000a7307 */ /* 0x000e22000020d000 */
[----:B------:R-:W-:Y:S01]  /*2bf0*/  FSETP.GT.AND P0, PT, R3, RZ, PT ;  /* 0x000000ff0300720b */ /* 0x000fe20003f04000 */
[----:B------:R-:W-:-:S03]  /*2c00*/  FADD R4, R4, R11 ;  /* 0x0000000b04047221 */ /* 0x000fc60000000000 */
[----:B------:R-:W-:Y:S01]  /*2c10*/  SEL R3, RZ, 0x83000000, P0 ;  /* 0x83000000ff037807 */ /* 0x000fe20000000000 */
[----:B------:R-:W-:Y:S01]  /*2c20*/  FFMA R5, R4, R5, 0.0013391353422775864601 ;  /* 0x3aaf85ed04057423 */ /* 0x000fe20000000005 */
[----:B------:R-:W-:-:S03]  /*2c30*/  FSETP.GEU.AND P0, PT, R2, RZ, PT ;  /* 0x000000ff0200720b */ /* 0x000fc60003f0e000 */
[----:B-1----:R-:W-:Y:S02]  /*2c40*/  IMAD R6, R6, 0x800000, -R3 ;  /* 0x0080000006067824 */ /* 0x002fe400078e0a03 */
[----:B------:R-:W-:Y:S01]  /*2c50*/  FFMA R5, R4, R5, 0.0096188392490148544312 ;  /* 0x3c1d985604057423 */ /* 0x000fe20000000005 */
[----:B------:R-:W-:-:S03]  /*2c60*/  FSEL R2, RZ, +INF , !P0 ;  /* 0x7f800000ff027808 */ /* 0x000fc60004000000 */
[----:B------:R-:W-:Y:S01]  /*2c70*/  FFMA R5, R4, R5, 0.055503588169813156128 ;  /* 0x3d6357bb04057423 */ /* 0x000fe20000000005 */
[----:B0-----:R-:W-:-:S03]  /*2c80*/  FADD R11, R10, R10 ;  /* 0x0000000a0a0b7221 */ /* 0x001fc60000000000 */
[----:B------:R-:W-:Y:S01]  /*2c90*/  FFMA R5, R4, R5, 0.24022644758224487305 ;  /* 0x3e75fdec04057423 */ /* 0x000fe20000000005 */
[----:B------:R-:W-:-:S03]  /*2ca0*/  FADD R11, R14, -R11 ;  /* 0x8000000b0e0b7221 */ /* 0x000fc60000000000 */
[C---:B------:R-:W-:Y:S01]  /*2cb0*/  FFMA R7, R4.reuse, R5, 0.69314718246459960938 ;  /* 0x3f31721804077423 */ /* 0x040fe20000000005 */
[----:B------:R-:W-:Y:S02]  /*2cc0*/  IADD3 R5, PT, PT, R3, 0x7f000000, RZ ;  /* 0x7f00000003057810 */ /* 0x000fe40007ffe0ff */
[----:B------:R-:W-:Y:S01]  /*2cd0*/  FSETP.NEU.AND P0, PT, |R11|, 1, PT ;  /* 0x3f8000000b00780b */ /* 0x000fe20003f0d200 */
[----:B------:R-:W-:-:S04]  /*2ce0*/  FFMA R4, R4, R7, 1 ;  /* 0x3f80000004047423 */ /* 0x000fc80000000007 */
[----:B------:R-:W-:-:S04]  /*2cf0*/  FMUL R5, R5, R4 ;  /* 0x0000000405057220 */ /* 0x000fc80000400000 */
[----:B------:R-:W-:-:S05]  /*2d00*/  @!P1 FMUL R2, R6, R5 ;  /* 0x0000000506029220 */ /* 0x000fca0000400000 */
[----:B------:R-:W-:Y:S01]  /*2d10*/  FSEL R4, R2, -R2, P0 ;  /* 0x8000000202047208 */ /* 0x000fe20000000000 */
[----:B------:R-:W-:Y:S06]  /*2d20*/  BRA `(.L_x_55) ;  /* 0x0000000000047947 */ /* 0x000fec0003800000 */
.L_x_56:
[----:B------:R-:W-:-:S07]  /*2d30*/  FADD R4, R14, -1 ;  /* 0xbf8000000e047421 */ /* 0x000fce0000000000 */
.L_x_55:
[----:B------:R-:W-:Y:S01]  /*2d40*/  LEA R5, R12, R1, 0x2 ;  /* 0x000000010c057211 */ /* 0x000fe200078e10ff */
[----:B------:R-:W0:Y:S05]  /*2d50*/  LDC.64 R2, c[0x0][0x388] ;  /* 0x0000e200ff027b82 */ /* 0x000e2a0000000a00 */
[----:B------:R-:W2:Y:S01]  /*2d60*/  LDL R5, [R5] ;  /* 0x0000000005057983 */ /* 0x000ea20000100800 */
[----:B-----5:R-:W-:Y:S01]  /*2d70*/  FFMA R4, R8, R4, -R9 ;  /* 0x0000000408047223 */ /* 0x020fe20000000809 */
[----:B------:R-:W-:-:S04]  /*2d80*/  IMAD.IADD R13, R13, 0x1, R12 ;  /* 0x000000010d0d7824 */ /* 0x000fc800078e020c */
[----:B0-----:R-:W-:-:S04]  /*2d90*/  IMAD.WIDE R2, R13, 0x4, R2 ;  /* 0x000000040d027825 */ /* 0x001fc800078e0202 */
[----:B--2---:R-:W-:-:S04]  /*2da0*/  FADD R7, R4, R5 ;  /* 0x0000000504077221 */ /* 0x004fc80000000000 */
[----:B------:R-:W-:-:S05]  /*2db0*/  FMUL R7, R0, R7 ;  /* 0x0000000700077220 */ /* 0x000fca0000400000 */
[----:B------:R-:W-:Y:S01]  /*2dc0*/  STG.E desc[UR8][R2.64], R7 ;  /* 0x0000000702007986 */ /* 0x000fe2000c101908 */
[----:B------:R-:W-:Y:S05]  /*2dd0*/  EXIT ;  /* 0x000000000000794d */ /* 0x000fea0003800000 */
        .weak           $__internal_1_$__cuda_sm3x_div_rn_noftz_f32_slowpath
        .type           $__internal_1_$__cuda_sm3x_div_rn_noftz_f32_slowpath,@function
        .size           $__internal_1_$__cuda_sm3x_div_rn_noftz_f32_slowpath,(.L_x_208 - $__internal_1_$__cuda_sm3x_div_rn_noftz_f32_slowpath)
$__internal_1_$__cuda_sm3x_div_rn_noftz_f32_slowpath:
[----:B------:R-:W-:Y:S02]  /*2de0*/  SHF.R.U32.HI R19, RZ, 0x17, R0 ;  /* 0x00000017ff137819 */ /* 0x000fe40000011600 */
[----:B------:R-:W-:Y:S02]  /*2df0*/  SHF.R.U32.HI R24, RZ, 0x17, R3 ;  /* 0x00000017ff187819 */ /* 0x000fe40000011603 */
[----:B------:R-:W-:Y:S02]  /*2e00*/  LOP3.LUT R19, R19, 0xff, RZ, 0xc0, !PT ;  /* 0x000000ff13137812 */ /* 0x000fe400078ec0ff */
[----:B------:R-:W-:Y:S02]  /*2e10*/  LOP3.LUT R24, R24, 0xff, RZ, 0xc0, !PT ;  /* 0x000000ff18187812 */ /* 0x000fe400078ec0ff */
[----:B------:R-:W-:Y:S02]  /*2e20*/  IADD3 R21, PT, PT, R19, -0x1, RZ ;  /* 0xffffffff13157810 */ /* 0x000fe40007ffe0ff */
[----:B------:R-:W-:Y:S01]  /*2e30*/  MOV R2, R0 ;  /* 0x0000000000027202 */ /* 0x000fe20000000f00 */
[----:B------:R-:W-:Y:S01]  /*2e40*/  VIADD R22, R24, 0xffffffff ;  /* 0xffffffff18167836 */ /* 0x000fe20000000000 */
[----:B------:R-:W-:-:S04]  /*2e50*/  ISETP.GT.U32.AND P0, PT, R21, 0xfd, PT ;  /* 0x000000fd1500780c */ /* 0x000fc80003f04070 */
[----:B------:R-:W-:-:S13]  /*2e60*/  ISETP.GT.U32.OR P0, PT, R22, 0xfd, P0 ;  /* 0x000000fd1600780c */ /* 0x000fda0000704470 */
[----:B------:R-:W-:Y:S01]  /*2e70*/  @!P0 IMAD.MOV.U32 R18, RZ, RZ, RZ ;  /* 0x000000ffff128224 */ /* 0x000fe200078e00ff */
        /* <DEDUP_REMOVED lines=19> */
[----:B------:R-:W-:Y:S01]  /*2fb0*/  @P0 MOV R18, RZ ;  /* 0x000000ff00120202 */ /* 0x000fe20000000f00 */
[----:B------:R-:W-:Y:S02]  /*2fc0*/  @!P0 IMAD.MOV.U32 R18, RZ, RZ, -0x40 ;  /* 0xffffffc0ff128424 */ /* 0x000fe400078e00ff */
[----:B------:R-:W-:Y:S01]  /*2fd0*/  @!P0 FFMA R3, R3, 1.84467440737095516160e+19, RZ ;  /* 0x5f80000003038823 */ /* 0x000fe200000000ff */
[----:B------:R-:W-:Y:S02]  /*2fe0*/  @!P1 FFMA R2, R0, 1.84467440737095516160e+19, RZ ;  /* 0x5f80000000029823 */ /* 0x000fe400000000ff */
[----:B------:R-:W-:-:S07]  /*2ff0*/  @!P1 IADD3 R18, PT, PT, R18, 0x40, RZ ;  /* 0x0000004012129810 */ /* 0x000fce0007ffe0ff */
.L_x_57:
[----:B------:R-:W-:Y:S02]  /*3000*/  LEA R21, R19, 0xc0800000, 0x17 ;  /* 0xc080000013157811 */ /* 0x000fe400078eb8ff */
[----:B------:R-:W-:-:S03]  /*3010*/  IADD3 R24, PT, PT, R24, -0x7f, RZ ;  /* 0xffffff8118187810 */ /* 0x000fc60007ffe0ff */
[----:B------:R-:W-:Y:S02]  /*3020*/  IMAD.IADD R23, R2, 0x1, -R21 ;  /* 0x0000000102177824 */ /* 0x000fe400078e0a15 */
[C---:B------:R-:W-:Y:S02]  /*3030*/  IMAD R2, R24.reuse, -0x800000, R3 ;  /* 0xff80000018027824 */ /* 0x040fe400078e0203 */
[----:B------:R0:W1:Y:S01]  /*3040*/  MUFU.RCP R22, R23 ;  /* 0x0000001700167308 */ /* 0x0000620000001000 */
[----:B------:R-:W-:Y:S01]  /*3050*/  FADD.FTZ R21, -R23, -RZ ;  /* 0x800000ff17157221 */ /* 0x000fe20000010100 */
[----:B0-----:R-:W-:-:S05]  /*3060*/  IADD3 R23, PT, PT, R24, 0x7f, -R19 ;  /* 0x0000007f18177810 */ /* 0x001fca0007ffe813 */
[----:B------:R-:W-:Y:S02]  /*3070*/  IMAD.IADD R23, R23, 0x1, R18 ;  /* 0x0000000117177824 */ /* 0x000fe400078e0212 */
        /* <DEDUP_REMOVED lines=8> */
[----:B------:R-:W-:-:S04]  /*3100*/  LOP3.LUT R18, R19, 0xff, RZ, 0xc0, !PT ;  /* 0x000000ff13127812 */ /* 0x000fc800078ec0ff */
[----:B------:R-:W-:-:S05]  /*3110*/  IADD3 R18, PT, PT, R18, R23, RZ ;  /* 0x0000001712127210 */ /* 0x000fca0007ffe0ff */
[----:B------:R-:W-:-:S05]  /*3120*/  VIADD R19, R18, 0xffffffff ;  /* 0xffffffff12137836 */ /* 0x000fca0000000000 */
        /* <DEDUP_REMOVED lines=9> */
[-CC-:B------:R-:W-:Y:S01]  /*31c0*/  FFMA.RZ R19, R3, R21.reuse, R22.reuse ;  /* 0x0000001503137223 */ /* 0x180fe2000000c016 */
[C---:B------:R-:W-:Y:S02]  /*31d0*/  IADD3 R24, PT, PT, R18.reuse, 0x20, RZ ;  /* 0x0000002012187810 */ /* 0x040fe40007ffe0ff */
[C---:B------:R-:W-:Y:S02]  /*31e0*/  ISETP.NE.AND P2, PT, R18.reuse, RZ, PT ;  /* 0x000000ff1200720c */ /* 0x040fe40003f45270 */
[----:B------:R-:W-:Y:S01]  /*31f0*/  LOP3.LUT R23, R19, 0x7fffff, RZ, 0xc0, !PT ;  /* 0x007fffff13177812 */ /* 0x000fe200078ec0ff */
[CCC-:B------:R-:W-:Y:S01]  /*3200*/  FFMA.RP R19, R3.reuse, R21.reuse, R22.reuse ;  /* 0x0000001503137223 */ /* 0x1c0fe20000008016 */
[----:B------:R-:W-:Y:S01]  /*3210*/  ISETP.NE.AND P1, PT, R18, RZ, PT ;  /* 0x000000ff1200720c */ /* 0x000fe20003f25270 */
[----:B------:R-:W-:Y:S01]  /*3220*/  FFMA.RM R22, R3, R21, R22 ;  /* 0x0000001503167223 */ /* 0x000fe20000004016 */
[----:B------:R-:W-:Y:S01]  /*3230*/  LOP3.LUT R23, R23, 0x800000, RZ, 0xfc, !PT ;  /* 0x0080000017177812 */ /* 0x000fe200078efcff */
[----:B------:R-:W-:-:S03]  /*3240*/  IMAD.MOV R18, RZ, RZ, -R18 ;  /* 0x000000ffff127224 */ /* 0x000fc600078e0a12 */
[----:B------:R-:W-:Y:S02]  /*3250*/  SHF.L.U32 R24, R23, R24, RZ ;  /* 0x0000001817187219 */ /* 0x000fe400000006ff */
[----:B------:R-:W-:Y:S02]  /*3260*/  FSETP.NEU.FTZ.AND P0, PT, R19, R22, PT ;  /* 0x000000161300720b */ /* 0x000fe40003f1d000 */
[----:B------:R-:W-:Y:S02]  /*3270*/  SEL R18, R18, RZ, P2 ;  /* 0x000000ff12127207 */ /* 0x000fe40001000000 */
[----:B------:R-:W-:Y:S02]  /*3280*/  ISETP.NE.AND P1, PT, R24, RZ, P1 ;  /* 0x000000ff1800720c */ /* 0x000fe40000f25270 */
[----:B------:R-:W-:Y:S02]  /*3290*/  SHF.R.U32.HI R18, RZ, R18, R23 ;  /* 0x00000012ff127219 */ /* 0x000fe40000011617 */
[----:B------:R-:W-:-:S02]  /*32a0*/  PLOP3.LUT P0, PT, P0, P1, PT, 0xf8, 0x8f ;  /* 0x00000000008f781c */ /* 0x000fc40000703f70 */
[----:B------:R-:W-:Y:S02]  /*32b0*/  SHF.R.U32.HI R22, RZ, 0x1, R18 ;  /* 0x00000001ff167819 */ /* 0x000fe40000011612 */
[----:B------:R-:W-:-:S04]  /*32c0*/  SEL R3, RZ, 0x1, !P0 ;  /* 0x00000001ff037807 */ /* 0x000fc80004000000 */
[----:B------:R-:W-:-:S04]  /*32d0*/  LOP3.LUT R3, R3, 0x1, R22, 0xf8, !PT ;  /* 0x0000000103037812 */ /* 0x000fc800078ef816 */
[----:B------:R-:W-:-:S04]  /*32e0*/  LOP3.LUT R3, R3, R18, RZ, 0xc0, !PT ;  /* 0x0000001203037212 */ /* 0x000fc800078ec0ff */
[----:B------:R-:W-:-:S04]  /*32f0*/  IADD3 R3, PT, PT, R22, R3, RZ ;  /* 0x0000000316037210 */ /* 0x000fc80007ffe0ff */
[----:B------:R-:W-:Y:S01]  /*3300*/  LOP3.LUT R2, R3, R2, RZ, 0xfc, !PT ;  /* 0x0000000203027212 */ /* 0x000fe200078efcff */
[----:B------:R-:W-:Y:S06]  /*3310*/  BRA `(.L_x_64) ;  /* 0x0000000000347947 */ /* 0x000fec0003800000 */
.L_x_63:
[----:B------:R-:W-:-:S04]  /*3320*/  LOP3.LUT R2, R2, 0x80000000, RZ, 0xc0, !PT ;  /* 0x8000000002027812 */ /* 0x000fc800078ec0ff */
[----:B------:R-:W-:Y:S01]  /*3330*/  LOP3.LUT R2, R2, 0x7f800000, RZ, 0xfc, !PT ;  /* 0x7f80000002027812 */ /* 0x000fe200078efcff */
[----:B------:R-:W-:Y:S06]  /*3340*/  BRA `(.L_x_64) ;  /* 0x0000000000287947 */ /* 0x000fec0003800000 */
.L_x_62:
[----:B------:R-:W-:Y:S01]  /*3350*/  LEA R2, R23, R2, 0x17 ;  /* 0x0000000217027211 */ /* 0x000fe200078eb8ff */
[----:B------:R-:W-:Y:S06]  /*3360*/  BRA `(.L_x_64) ;  /* 0x0000000000207947 */ /* 0x000fec0003800000 */
.L_x_61:
[----:B------:R-:W-:-:S04]  /*3370*/  LOP3.LUT R2, R2, 0x80000000, R3, 0x48, !PT ;  /* 0x8000000002027812 */ /* 0x000fc800078e4803 */
[----:B------:R-:W-:Y:S01]  /*3380*/  LOP3.LUT R2, R2, 0x7f800000, RZ, 0xfc, !PT ;  /* 0x7f80000002027812 */ /* 0x000fe200078efcff */
[----:B------:R-:W-:Y:S06]  /*3390*/  BRA `(.L_x_64) ;  /* 0x0000000000147947 */ /* 0x000fec0003800000 */
.L_x_60:
[----:B------:R-:W-:Y:S01]  /*33a0*/  LOP3.LUT R2, R2, 0x80000000, R3, 0x48, !PT ;  /* 0x8000000002027812 */ /* 0x000fe200078e4803 */
[----:B------:R-:W-:Y:S06]  /*33b0*/  BRA `(.L_x_64) ;  /* 0x00000000000c7947 */ /* 0x000fec0003800000 */
.L_x_59:
[----:B------:R-:W0:Y:S01]  /*33c0*/  MUFU.RSQ R2, -QNAN ;  /* 0xffc0000000027908 */ /* 0x000e220000001400 */
[----:B------:R-:W-:Y:S05]  /*33d0*/  BRA `(.L_x_64) ;  /* 0x0000000000047947 */ /* 0x000fea0003800000 */
.L_x_58:
[----:B------:R-:W-:-:S07]  /*33e0*/  FADD.FTZ R2, R3, R0 ;  /* 0x0000000003027221 */ /* 0x000fce0000010000 */
.L_x_64:
[----:B------:R-:W-:Y:S02]  /*33f0*/  HFMA2 R3, -RZ, RZ, 0, 0 ;  /* 0x00000000ff037431 */ /* 0x000fe400000001ff */
[----:B0-----:R-:W-:Y:S01]  /*3400*/  IMAD.MOV.U32 R18, RZ, RZ, R2 ;  /* 0x000000ffff127224 */ /* 0x001fe200078e0002 */
[----:B------:R-:W-:-:S04]  /*3410*/  MOV R2, R20 ;  /* 0x0000001400027202 */ /* 0x000fc80000000f00 */
[----:B------:R-:W-:Y:S05]  /*3420*/  RET.REL.NODEC R2 `(_Z3rhsPfS_S_S_S_fffii) ;  /* 0xffffffc802f47950 */ /* 0x000fea0003c3ffff */
.L_x_65:
        /* <DEDUP_REMOVED lines=13> */
.L_x_208:


//--------------------- .text._Z5initUPfS_S_S_ii  --------------------------
	.section	.text._Z5initUPfS_S_S_ii,"ax",@progbits
	.align	128
        .global         _Z5initUPfS_S_S_ii
        .type           _Z5initUPfS_S_S_ii,@function
        .size           _Z5initUPfS_S_S_ii,(.L_x_213 - _Z5initUPfS_S_S_ii)
        .other          _Z5initUPfS_S_S_ii,@"STO_CUDA_ENTRY STV_DEFAULT"
_Z5initUPfS_S_S_ii:
.text._Z5initUPfS_S_S_ii:
[----:B------:R-:W-:Y:S01]  /*0000*/  LDC R1, c[0x0][0x37c] ;  /* 0x0000df00ff017b82 */ /* 0x000fe20000000800 */
[----:B------:R-:W0:Y:S07]  /*0010*/  S2R R13, SR_CTAID.X ;  /* 0x00000000000d7919 */ /* 0x000e2e0000002500 */
[----:B------:R-:W1:Y:S01]  /*0020*/  LDC.64 R2, c[0x0][0x3a0] ;  /* 0x0000e800ff027b82 */ /* 0x000e620000000a00 */
[----:B------:R-:W0:Y:S01]  /*0030*/  LDCU UR4, c[0x0][0x360] ;  /* 0x00006c00ff0477ac */ /* 0x000e220008000800 */
[----:B------:R-:W0:Y:S01]  /*0040*/  S2R R0, SR_TID.X ;  /* 0x0000000000007919 */ /* 0x000e220000002100 */
[----:B-1----:R-:W-:Y:S01]  /*0050*/  ISETP.GE.AND P0, PT, R3, 0x1, PT ;  /* 0x000000010300780c */ /* 0x002fe20003f06270 */
[----:B0-----:R-:W-:-:S05]  /*0060*/  IMAD R13, R13, UR4, R0 ;  /* 0x000000040d0d7c24 */ /* 0x001fca000f8e0200 */
[----:B------:R-:W-:-:S13]  /*0070*/  ISETP.GE.OR P0, PT, R13, R2, !P0 ;  /* 0x000000020d00720c */ /* 0x000fda0004706670 */
[----:B------:R-:W-:Y:S05]  /*0080*/  @P0 EXIT ;  /* 0x000000000000094d */ /* 0x000fea0003800000 */
[----:B------:R-:W-:Y:S01]  /*0090*/  IMAD.MOV.U32 R11, RZ, RZ, RZ ;  /* 0x000000ffff0b7224 */ /* 0x000fe200078e00ff */
[----:B------:R-:W0:Y:S06]  /*00a0*/  LDCU.64 UR6, c[0x0][0x358] ;  /* 0x00006b00ff0677ac */ /* 0x000e2c0008000a00 */
.L_x_75:
[----:B01----:R-:W1:Y:S01]  /*00b0*/  LDC.64 R2, c[0x0][0x380] ;  /* 0x0000e000ff027b82 */ /* 0x003e620000000a00 */
[----:B------:R-:W2:Y:S01]  /*00c0*/  LDCU UR4, c[0x0][0x3a4] ;  /* 0x00007480ff0477ac */ /* 0x000ea20008000800 */
[----:B------:R-:W-:Y:S02]  /*00d0*/  HFMA2 R9, -RZ, RZ, 0, 0 ;  /* 0x00000000ff097431 */ /* 0x000fe400000001ff */
[----:B------:R-:W-:Y:S02]  /*00e0*/  IMAD.MOV.U32 R10, RZ, RZ, RZ ;  /* 0x000000ffff0a7224 */ /* 0x000fe400078e00ff */
[----:B--2---:R-:W-:-:S04]  /*00f0*/  IMAD R5, R13, UR4, R11 ;  /* 0x000000040d057c24 */ /* 0x004fc8000f8e020b */
[----:B-1----:R-:W-:-:S05]  /*0100*/  IMAD.WIDE R2, R5, 0x4, R2 ;  /* 0x0000000405027825 */ /* 0x002fca00078e0202 */
[----:B0-----:R0:W-:Y:S02]  /*0110*/  STG.E desc[UR6][R2.64], RZ ;  /* 0x000000ff02007986 */ /* 0x0011e4000c101906 */
.L_x_74:
[----:B------:R-:W1:Y:S01]  /*0120*/  LDC.64 R6, c[0x0][0x388] ;  /* 0x0000e200ff067b82 */ /* 0x000e620000000a00 */
[----:B------:R-:W2:Y:S02]  /*0130*/  LDCU UR10, c[0x0][0x3a4] ;  /* 0x00007480ff0a77ac */ /* 0x000ea40008000800 */
[----:B--2---:R-:W-:-:S04]  /*0140*/  IMAD R5, R13, UR10, R10 ;  /* 0x0000000a0d057c24 */ /* 0x004fc8000f8e020a */
[----:B-1----:R-:W-:Y:S02]  /*0150*/  IMAD.WIDE R6, R5, 0x4, R6 ;  /* 0x0000000405067825 */ /* 0x002fe400078e0206 */
[----:B------:R-:W1:Y:S03]  /*0160*/  LDC.64 R4, c[0x0][0x390] ;  /* 0x0000e400ff047b82 */ /* 0x000e660000000a00 */
[----:B------:R-:W2:Y:S01]  /*0170*/  LDG.E R0, desc[UR6][R6.64] ;  /* 0x0000000606007981 */ /* 0x000ea2000c1e1900 */
[----:B-1----:R-:W-:-:S05]  /*0180*/  IMAD.WIDE.U32 R4, R10, 0x4, R4 ;  /* 0x000000040a047825 */ /* 0x002fca00078e0004 */
[----:B------:R1:W5:Y:S01]  /*0190*/  LDG.E R12, desc[UR6][R4.64] ;  /* 0x00000006040c7981 */ /* 0x000362000c1e1900 */
[----:B------:R-:W-:Y:S01]  /*01a0*/  BSSY.RECONVERGENT B0, `(.L_x_66) ;  /* 0x0000067000007945 */ /* 0x000fe20003800200 */
[C---:B--2---:R-:W-:Y:S01]  /*01b0*/  FMUL R14, R0.reuse, 0.63661974668502807617 ;  /* 0x3f22f983000e7820 */ /* 0x044fe20000400000 */
[----:B------:R-:W-:-:S05]  /*01c0*/  FSETP.GE.AND P0, PT, |R0|, 105615, PT ;  /* 0x47ce47800000780b */ /* 0x000fca0003f06200 */
[----:B------:R-:W2:Y:S02]  /*01d0*/  F2I.NTZ R14, R14 ;  /* 0x0000000e000e7305 */ /* 0x000ea40000203100 */
[----:B--2---:R-:W-:-:S05]  /*01e0*/  I2FP.F32.S32 R15, R14 ;  /* 0x0000000e000f7245 */ /* 0x004fca0000201400 */
[----:B------:R-:W-:-:S04]  /*01f0*/  FFMA R22, R15, -1.5707962512969970703, R0 ;  /* 0xbfc90fda0f167823 */ /* 0x000fc80000000000 */
[----:B------:R-:W-:-:S04]  /*0200*/  FFMA R22, R15, -7.5497894158615963534e-08, R22 ;  /* 0xb3a221680f167823 */ /* 0x000fc80000000016 */
[----:B------:R-:W-:Y:S01]  /*0210*/  FFMA R15, R15, -5.3903029534742383927e-15, R22 ;  /* 0xa7c234c50f0f7823 */ /* 0x000fe20000000016 */
[----:B-1----:R-:W-:Y:S06]  /*0220*/  @!P0 BRA `(.L_x_67) ;  /* 0x0000000400788947 */ /* 0x002fec0003800000 */
[----:B------:R-:W-:-:S13]  /*0230*/  FSETP.NEU.AND P0, PT, |R0|, +INF , PT ;  /* 0x7f8000000000780b */ /* 0x000fda0003f0d200 */
[----:B------:R-:W-:Y:S01]  /*0240*/  @!P0 FMUL R15, RZ, R0 ;  /* 0x00000000ff0f8220 */ /* 0x000fe20000400000 */
[----:B------:R-:W-:Y:S01]  /*0250*/  @!P0 IMAD.MOV.U32 R14, RZ, RZ, RZ ;  /* 0x000000ffff0e8224 */ /* 0x000fe200078e00ff */
[----:B------:R-:W-:Y:S06]  /*0260*/  @!P0 BRA `(.L_x_67) ;  /* 0x0000000400688947 */ /* 0x000fec0003800000 */
[----:B------:R-:W-:Y:S02]  /*0270*/  SHF.L.U32 R4, R0, 0x8, RZ ;  /* 0x0000000800047819 */ /* 0x000fe400000006ff */
[----:B------:R-:W-:Y:S01]  /*0280*/  CS2R R14, SRZ ;  /* 0x00000000000e7805 */ /* 0x000fe2000001ff00 */
[----:B------:R-:W1:Y:S01]  /*0290*/  LDCU.64 UR8, c[0x4][URZ] ;  /* 0x01000000ff0877ac */ /* 0x000e620008000a00 */
[----:B------:R-:W-:Y:S01]  /*02a0*/  LOP3.LUT R21, R4, 0x80000000, RZ, 0xfc, !PT ;  /* 0x8000000004157812 */ /* 0x000fe200078efcff */
[----:B------:R-:W-:Y:S01]  /*02b0*/  UMOV UR5, URZ ;  /* 0x000000ff00057c82 */ /* 0x000fe20008000000 */
[----:B------:R-:W-:-:S05]  /*02c0*/  UMOV UR4, URZ ;  /* 0x000000ff00047c82 */ /* 0x000fca0008000000 */
.L_x_68:
[----:B-1----:R-:W-:Y:S01]  /*02d0*/  IMAD.U32 R4, RZ, RZ, UR8 ;  /* 0x00000008ff047e24 */ /* 0x002fe2000f8e00ff */
[----:B------:R-:W-:-:S05]  /*02e0*/  MOV R5, UR9 ;  /* 0x0000000900057c02 */ /* 0x000fca0008000f00 */
[----:B------:R-:W2:Y:S01]  /*02f0*/  LDG.E.CONSTANT R4, desc[UR6][R4.64] ;  /* 0x0000000604047981 */ /* 0x000ea2000c1e9900 */
[----:B------:R-:W-:Y:S01]  /*0300*/  UIADD3 UR4, UPT, UPT, UR4, 0x1, URZ ;  /* 0x0000000104047890 */ /* 0x000fe2000fffe0ff */
[C---:B------:R-:W-:Y:S01]  /*0310*/  ISETP.EQ.AND P0, PT, R14.reuse, RZ, PT ;  /* 0x000000ff0e00720c */ /* 0x040fe20003f02270 */
[----:B------:R-:W-:Y:S01]  /*0320*/  UIADD3 UR8, UP1, UPT, UR8, 0x4, URZ ;  /* 0x0000000408087890 */ /* 0x000fe2000ff3e0ff */
[C---:B------:R-:W-:Y:S01]  /*0330*/  ISETP.EQ.AND P1, PT, R14.reuse, 0x4, PT ;  /* 0x000000040e00780c */ /* 0x040fe20003f22270 */
[----:B------:R-:W-:Y:S01]  /*0340*/  UISETP.NE.AND UP0, UPT, UR4, 0x6, UPT ;  /* 0x000000060400788c */ /* 0x000fe2000bf05270 */
[C---:B------:R-:W-:Y:S01]  /*0350*/  ISETP.EQ.AND P2, PT, R14.reuse, 0x8, PT ;  /* 0x000000080e00780c */ /* 0x040fe20003f42270 */
[----:B------:R-:W-:Y:S01]  /*0360*/  UIADD3.X UR9, UPT, UPT, URZ, UR9, URZ, UP1, !UPT ;  /* 0x00000009ff097290 */ /* 0x000fe20008ffe4ff */
[C---:B------:R-:W-:Y:S02]  /*0370*/  ISETP.EQ.AND P3, PT, R14.reuse, 0xc, PT ;  /* 0x0000000c0e00780c */ /* 0x040fe40003f62270 */
[----:B------:R-:W-:-:S02]  /*0380*/  ISETP.EQ.AND P4, PT, R14, 0x10, PT ;  /* 0x000000100e00780c */ /* 0x000fc40003f82270 */
[C---:B------:R-:W-:Y:S01]  /*0390*/  ISETP.EQ.AND P5, PT, R14.reuse, 0x14, PT ;  /* 0x000000140e00780c */ /* 0x040fe20003fa2270 */
[----:B------:R-:W-:Y:S02]  /*03a0*/  VIADD R14, R14, 0x4 ;  /* 0x000000040e0e7836 */ /* 0x000fe40000000000 */
[----:B--2---:R-:W-:-:S03]  /*03b0*/  IMAD.WIDE.U32 R6, R4, R21, RZ ;  /* 0x0000001504067225 */ /* 0x004fc600078e00ff */
[----:B------:R-:W-:-:S04]  /*03c0*/  IADD3 R6, P6, PT, R6, R15, RZ ;  /* 0x0000000f06067210 */ /* 0x000fc80007fde0ff */
[----:B------:R-:W-:Y:S01]  /*03d0*/  IADD3.X R15, PT, PT, R7, UR5, RZ, P6, !PT ;  /* 0x00000005070f7c10 */ /* 0x000fe2000b7fe4ff */
[--C-:B------:R-:W-:Y:S01]  /*03e0*/  @P0 IMAD.MOV.U32 R8, RZ, RZ, R6.reuse ;  /* 0x000000ffff080224 */ /* 0x100fe200078e0006 */
[-C--:B------:R-:W-:Y:S01]  /*03f0*/  @P1 MOV R20, R6.reuse ;  /* 0x0000000600141202 */ /* 0x080fe20000000f00 */
[--C-:B------:R-:W-:Y:S01]  /*0400*/  @P2 IMAD.MOV.U32 R19, RZ, RZ, R6.reuse ;  /* 0x000000ffff132224 */ /* 0x100fe200078e0006 */
[-C--:B------:R-:W-:Y:S01]  /*0410*/  @P3 MOV R18, R6.reuse ;  /* 0x0000000600123202 */ /* 0x080fe20000000f00 */
[----:B------:R-:W-:Y:S01]  /*0420*/  @P4 IMAD.MOV.U32 R17, RZ, RZ, R6 ;  /* 0x000000ffff114224 */ /* 0x000fe200078e0006 */
[----:B------:R-:W-:Y:S01]  /*0430*/  @P5 MOV R16, R6 ;  /* 0x0000000600105202 */ /* 0x000fe20000000f00 */
[----:B------:R-:W-:Y:S06]  /*0440*/  BRA.U UP0, `(.L_x_68) ;  /* 0xfffffffd00a07547 */ /* 0x000fec000b83ffff */
[----:B------:R-:W-:Y:S01]  /*0450*/  SHF.R.U32.HI R4, RZ, 0x17, R0 ;  /* 0x00000017ff047819 */ /* 0x000fe20000011600 */
[----:B------:R-:W-:Y:S03]  /*0460*/  BSSY.RECONVERGENT B1, `(.L_x_69) ;  /* 0x0000028000017945 */ /* 0x000fe60003800200 */
[C---:B------:R-:W-:Y:S02]  /*0470*/  LOP3.LUT R5, R4.reuse, 0xe0, RZ, 0xc0, !PT ;  /* 0x000000e004057812 */ /* 0x040fe400078ec0ff */
[----:B------:R-:W-:Y:S02]  /*0480*/  LOP3.LUT P6, RZ, R4, 0x1f, RZ, 0xc0, !PT ;  /* 0x0000001f04ff7812 */ /* 0x000fe400078cc0ff */
[----:B------:R-:W-:-:S04]  /*0490*/  IADD3 R5, PT, PT, R5, -0x80, RZ ;  /* 0xffffff8005057810 */ /* 0x000fc80007ffe0ff */
[----:B------:R-:W-:-:S05]  /*04a0*/  SHF.R.U32.HI R5, RZ, 0x5, R5 ;  /* 0x00000005ff057819 */ /* 0x000fca0000011605 */
[----:B------:R-:W-:-:S05]  /*04b0*/  IMAD.U32 R7, R5, -0x4, RZ ;  /* 0xfffffffc05077824 */ /* 0x000fca00078e00ff */
[C---:B------:R-:W-:Y:S02]  /*04c0*/  ISETP.EQ.AND P3, PT, R7.reuse, -0x18, PT ;  /* 0xffffffe80700780c */ /* 0x040fe40003f62270 */
[C---:B------:R-:W-:Y:S02]  /*04d0*/  ISETP.EQ.AND P4, PT, R7.reuse, -0x14, PT ;  /* 0xffffffec0700780c */ /* 0x040fe40003f82270 */
[C---:B------:R-:W-:Y:S02]  /*04e0*/  ISETP.EQ.AND P2, PT, R7.reuse, -0x10, PT ;  /* 0xfffffff00700780c */ /* 0x040fe40003f42270 */
[C---:B------:R-:W-:Y:S02]  /*04f0*/  ISETP.EQ.AND P1, PT, R7.reuse, -0xc, PT ;  /* 0xfffffff40700780c */ /* 0x040fe40003f22270 */
[C---:B------:R-:W-:Y:S02]  /*0500*/  ISETP.EQ.AND P0, PT, R7.reuse, -0x8, PT ;  /* 0xfffffff80700780c */ /* 0x040fe40003f02270 */
[----:B------:R-:W-:-:S03]  /*0510*/  ISETP.EQ.AND P5, PT, R7, RZ, PT ;  /* 0x000000ff0700720c */ /* 0x000fc60003fa2270 */
[----:B------:R-:W-:Y:S02]  /*0520*/  @P3 MOV R14, R8 ;  /* 0x00000008000e3202 */ /* 0x000fe40000000f00 */
[C---:B------:R-:W-:Y:S01]  /*0530*/  ISETP.EQ.AND P3, PT, R7.reuse, -0x4, PT ;  /* 0xfffffffc0700780c */ /* 0x040fe20003f62270 */
[----:B------:R-:W-:Y:S01]  /*0540*/  @P4 IMAD.MOV.U32 R5, RZ, RZ, R8 ;  /* 0x000000ffff054224 */ /* 0x000fe200078e0008 */
[----:B------:R-:W-:Y:S01]  /*0550*/  @P4 MOV R14, R20 ;  /* 0x00000014000e4202 */ /* 0x000fe20000000f00 */
[----:B------:R-:W-:Y:S01]  /*0560*/  @P2 IMAD.MOV.U32 R5, RZ, RZ, R20 ;  /* 0x000000ffff052224 */ /* 0x000fe200078e0014 */
[----:B------:R-:W-:Y:S01]  /*0570*/  ISETP.EQ.AND P4, PT, R7, 0x4, PT ;  /* 0x000000040700780c */ /* 0x000fe20003f82270 */
[----:B------:R-:W-:Y:S01]  /*0580*/  @P1 IMAD.MOV.U32 R5, RZ, RZ, R19 ;  /* 0x000000ffff051224 */ /* 0x000fe200078e0013 */
[----:B------:R-:W-:Y:S01]  /*0590*/  @P2 MOV R14, R19 ;  /* 0x00000013000e2202 */ /* 0x000fe20000000f00 */
[----:B------:R-:W-:Y:S01]  /*05a0*/  @P0 IMAD.MOV.U32 R5, RZ, RZ, R18 ;  /* 0x000000ffff050224 */ /* 0x000fe200078e0012 */
[----:B------:R-:W-:-:S02]  /*05b0*/  @P1 MOV R14, R18 ;  /* 0x00000012000e1202 */ /* 0x000fc40000000f00 */
[----:B------:R-:W-:-:S03]  /*05c0*/  @P0 MOV R14, R17 ;  /* 0x00000011000e0202 */ /* 0x000fc60000000f00 */
[----:B------:R-:W-:Y:S01]  /*05d0*/  @P3 IMAD.MOV.U32 R5, RZ, RZ, R17 ;  /* 0x000000ffff053224 */ /* 0x000fe200078e0011 */
[----:B------:R-:W-:Y:S01]  /*05e0*/  @P3 MOV R14, R16 ;  /* 0x00000010000e3202 */ /* 0x000fe20000000f00 */
[----:B------:R-:W-:Y:S01]  /*05f0*/  @P5 IMAD.MOV.U32 R5, RZ, RZ, R16 ;  /* 0x000000ffff055224 */ /* 0x000fe200078e0010 */
[----:B------:R-:W-:Y:S01]  /*0600*/  @P5 MOV R14, R15 ;  /* 0x0000000f000e5202 */ /* 0x000fe20000000f00 */
[----:B------:R-:W-:Y:S01]  /*0610*/  @P4 IMAD.MOV.U32 R5, RZ, RZ, R15 ;  /* 0x000000ffff054224 */ /* 0x000fe200078e000f */
[----:B------:R-:W-:Y:S06]  /*0620*/  @!P6 BRA `(.L_x_70) ;  /* 0x00000000002ce947 */ /* 0x000fec0003800000 */
[----:B------:R-:W-:Y:S01]  /*0630*/  @P2 MOV R6, R8 ;  /* 0x0000000800062202 */ /* 0x000fe20000000f00 */
[----:B------:R-:W-:Y:S01]  /*0640*/  @P1 IMAD.MOV.U32 R6, RZ, RZ, R20 ;  /* 0x000000ffff061224 */ /* 0x000fe200078e0014 */
[----:B------:R-:W-:Y:S01]  /*0650*/  @P0 MOV R6, R19 ;  /* 0x0000001300060202 */ /* 0x000fe20000000f00 */
[----:B------:R-:W-:Y:S01]  /*0660*/  @P3 IMAD.MOV.U32 R6, RZ, RZ, R18 ;  /* 0x000000ffff063224 */ /* 0x000fe200078e0012 */
[----:B------:R-:W-:Y:S02]  /*0670*/  ISETP.EQ.AND P0, PT, R7, 0x8, PT ;  /* 0x000000080700780c */ /* 0x000fe40003f02270 */
[----:B------:R-:W-:Y:S01]  /*0680*/  @P5 MOV R6, R17 ;  /* 0x0000001100065202 */ /* 0x000fe20000000f00 */
[----:B------:R-:W-:Y:S01]  /*0690*/  @P4 IMAD.MOV.U32 R6, RZ, RZ, R16 ;  /* 0x000000ffff064224 */ /* 0x000fe200078e0010 */
[----:B------:R-:W-:-:S04]  /*06a0*/  LOP3.LUT R4, R4, 0x1f, RZ, 0xc0, !PT ;  /* 0x0000001f04047812 */ /* 0x000fc800078ec0ff */
[----:B------:R-:W-:-:S05]  /*06b0*/  SHF.L.W.U32.HI R14, R5, R4, R14 ;  /* 0x00000004050e7219 */ /* 0x000fca0000010e0e */
[----:B------:R-:W-:-:S04]  /*06c0*/  @P0 MOV R6, R15 ;  /* 0x0000000f00060202 */ /* 0x000fc80000000f00 */
[----:B------:R-:W-:-:S07]  /*06d0*/  SHF.L.W.U32.HI R5, R6, R4, R5 ;  /* 0x0000000406057219 */ /* 0x000fce0000010e05 */
.L_x_70:
[----:B------:R-:W-:Y:S05]  /*06e0*/  BSYNC.RECONVERGENT B1 ;  /* 0x0000000000017941 */ /* 0x000fea0003800200 */
.L_x_69:
[C---:B------:R-:W-:Y:S01]  /*06f0*/  SHF.L.W.U32.HI R15, R5.reuse, 0x2, R14 ;  /* 0x00000002050f7819 */ /* 0x040fe20000010e0e */
[----:B------:R-:W-:Y:S01]  /*0700*/  IMAD.SHL.U32 R5, R5, 0x4, RZ ;  /* 0x0000000405057824 */ /* 0x000fe200078e00ff */
[----:B------:R-:W-:Y:S01]  /*0710*/  UMOV UR4, 0x54442d19 ;  /* 0x54442d1900047882 */ /* 0x000fe20000000000 */
[----:B------:R-:W-:Y:S01]  /*0720*/  UMOV UR5, 0x3bf921fb ;  /* 0x3bf921fb00057882 */ /* 0x000fe20000000000 */
[----:B------:R-:W-:Y:S02]  /*0730*/  SHF.R.S32.HI R6, RZ, 0x1f, R15 ;  /* 0x0000001fff067819 */ /* 0x000fe4000001140f */
[----:B------:R-:W-:Y:S02]  /*0740*/  ISETP.GE.AND P0, PT, R0, RZ, PT ;  /* 0x000000ff0000720c */ /* 0x000fe40003f06270 */
[C---:B------:R-:W-:Y:S02]  /*0750*/  LOP3.LUT R4, R6.reuse, R5, RZ, 0x3c, !PT ;  /* 0x0000000506047212 */ /* 0x040fe400078e3cff */
[----:B------:R-:W-:-:S02]  /*0760*/  LOP3.LUT R5, R6, R15, RZ, 0x3c, !PT ;  /* 0x0000000f06057212 */ /* 0x000fc400078e3cff */
[----:B------:R-:W-:Y:S02]  /*0770*/  SHF.R.U32.HI R14, RZ, 0x1e, R14 ;  /* 0x0000001eff0e7819 */ /* 0x000fe4000001160e */
[C---:B------:R-:W-:Y:S02]  /*0780*/  LOP3.LUT R0, R15.reuse, R0, RZ, 0x3c, !PT ;  /* 0x000000000f007212 */ /* 0x040fe400078e3cff */
[----:B------:R-:W1:Y:S01]  /*0790*/  I2F.F64.S64 R4, R4 ;  /* 0x0000000400047312 */ /* 0x000e620000301c00 */
[----:B------:R-:W-:Y:S02]  /*07a0*/  LEA.HI R14, R15, R14, RZ, 0x1 ;  /* 0x0000000e0f0e7211 */ /* 0x000fe400078f08ff */
[----:B------:R-:W-:Y:S02]  /*07b0*/  ISETP.GE.AND P1, PT, R0, RZ, PT ;  /* 0x000000ff0000720c */ /* 0x000fe40003f26270 */
[----:B------:R-:W-:-:S05]  /*07c0*/  IADD3 R0, PT, PT, -R14, RZ, RZ ;  /* 0x000000ff0e007210 */ /* 0x000fca0007ffe1ff */
[----:B------:R-:W-:Y:S01]  /*07d0*/  @!P0 IMAD.MOV.U32 R14, RZ, RZ, R0 ;  /* 0x000000ffff0e8224 */ /* 0x000fe200078e0000 */
[----:B-1----:R-:W-:-:S10]  /*07e0*/  DMUL R6, R4, UR4 ;  /* 0x0000000404067c28 */ /* 0x002fd40008000000 */
[----:B------:R-:W1:Y:S02]  /*07f0*/  F2F.F32.F64 R6, R6 ;  /* 0x0000000600067310 */ /* 0x000e640000301000 */
[----:B-1----:R-:W-:-:S07]  /*0800*/  FSEL R15, -R6, R6, !P1 ;  /* 0x00000006060f7208 */ /* 0x002fce0004800100 */
.L_x_67:
[----:B------:R-:W-:Y:S05]  /*0810*/  BSYNC.RECONVERGENT B0 ;  /* 0x0000000000007941 */ /* 0x000fea0003800200 */
.L_x_66:
[----:B------:R-:W-:Y:S01]  /*0820*/  MOV R0, 0x37cbac00 ;  /* 0x37cbac0000007802 */ /* 0x000fe20000000f00 */
[----:B------:R-:W-:Y:S01]  /*0830*/  FMUL R5, R15, R15 ;  /* 0x0000000f0f057220 */ /* 0x000fe20000400000 */
[----:B------:R-:W-:Y:S01]  /*0840*/  LOP3.LUT R4, R14, 0x1, RZ, 0xc0, !PT ;  /* 0x000000010e047812 */ /* 0x000fe200078ec0ff */
[----:B------:R-:W-:Y:S01]  /*0850*/  IMAD.MOV.U32 R6, RZ, RZ, 0x3d2aaabb ;  /* 0x3d2aaabbff067424 */ /* 0x000fe200078e00ff */
[----:B------:R-:W-:Y:S01]  /*0860*/  MOV R7, 0x3effffff ;  /* 0x3effffff00077802 */ /* 0x000fe20000000f00 */
[----:B------:R-:W-:Y:S01]  /*0870*/  FFMA R0, R5, R0, -0.0013887860113754868507 ;  /* 0xbab607ed05007423 */ /* 0x000fe20000000000 */
[----:B------:R-:W-:Y:S02]  /*0880*/  ISETP.NE.U32.AND P0, PT, R4, 0x1, PT ;  /* 0x000000010400780c */ /* 0x000fe40003f05070 */
[----:B------:R-:W-:Y:S02]  /*0890*/  LOP3.LUT P1, RZ, R14, 0x2, RZ, 0xc0, !PT ;  /* 0x000000020eff7812 */ /* 0x000fe4000782c0ff */
[----:B------:R-:W-:-:S02]  /*08a0*/  FSEL R4, R0, -0.00019574658654164522886, !P0 ;  /* 0xb94d415300047808 */ /* 0x000fc40004000000 */
[----:B------:R-:W-:Y:S02]  /*08b0*/  FSEL R6, R6, 0.0083327032625675201416, !P0 ;  /* 0x3c0885e406067808 */ /* 0x000fe40004000000 */
[----:B------:R-:W-:Y:S02]  /*08c0*/  FSEL R0, R15, 1, P0 ;  /* 0x3f8000000f007808 */ /* 0x000fe40000000000 */
[----:B------:R-:W-:Y:S01]  /*08d0*/  FSEL R15, -R7, -0.16666662693023681641, !P0 ;  /* 0xbe2aaaa8070f7808 */ /* 0x000fe20004000100 */
[----:B------:R-:W-:Y:S01]  /*08e0*/  FFMA R4, R5, R4, R6 ;  /* 0x0000000405047223 */ /* 0x000fe20000000006 */
[----:B------:R-:W-:Y:S01]  /*08f0*/  ISETP.NE.AND P0, PT, R11, RZ, PT ;  /* 0x000000ff0b00720c */ /* 0x000fe20003f05270 */
[C---:B------:R-:W-:Y:S02]  /*0900*/  FFMA R7, R5.reuse, R0, RZ ;  /* 0x0000000005077223 */ /* 0x040fe400000000ff */
[----:B------:R-:W-:-:S04]  /*0910*/  FFMA R4, R5, R4, R15 ;  /* 0x0000000405047223 */ /* 0x000fc8000000000f */
[----:B------:R-:W-:Y:S01]  /*0920*/  FFMA R7, R7, R4, R0 ;  /* 0x0000000407077223 */ /* 0x000fe20000000000 */
[----:B------:R-:W-:-:S03]  /*0930*/  IMAD.MOV.U32 R4, RZ, RZ, 0x3f800000 ;  /* 0x3f800000ff047424 */ /* 0x000fc600078e00ff */
[----:B------:R-:W-:-:S04]  /*0940*/  @P1 FADD R7, RZ, -R7 ;  /* 0x80000007ff071221 */ /* 0x000fc80000000000 */
[----:B-----5:R-:W-:Y:S01]  /*0950*/  FMUL R12, R12, -R7 ;  /* 0x800000070c0c7220 */ /* 0x020fe20000400000 */
[----:B------:R-:W-:Y:S06]  /*0960*/  @!P0 BRA `(.L_x_71) ;  /* 0x00000004003c8947 */ /* 0x000fec0003800000 */
[----:B------:R-:W1:Y:S02]  /*0970*/  LDC.64 R4, c[0x0][0x398] ;  /* 0x0000e600ff047b82 */ /* 0x000e640000000a00 */
[----:B-1----:R-:W-:-:S06]  /*0980*/  IMAD.WIDE.U32 R4, R10, 0x4, R4 ;  /* 0x000000040a047825 */ /* 0x002fcc00078e0004 */
[----:B------:R1:W5:Y:S01]  /*0990*/  LDG.E R4, desc[UR6][R4.64] ;  /* 0x0000000604047981 */ /* 0x000362000c1e1900 */
[----:B------:R-:W-:Y:S01]  /*09a0*/  ISETP.NE.AND P0, PT, R11, 0x2, PT ;  /* 0x000000020b00780c */ /* 0x000fe20003f05270 */
[----:B------:R-:W-:-:S12]  /*09b0*/  HFMA2 R0, -RZ, RZ, 1.875, 0 ;  /* 0x3f800000ff007431 */ /* 0x000fd800000001ff */
[----:B-1----:R-:W-:Y:S05]  /*09c0*/  @!P0 BRA `(.L_x_72) ;  /* 0x00000000000c8947 */ /* 0x002fea0003800000 */
[----:B------:R-:W-:-:S13]  /*09d0*/  ISETP.NE.AND P0, PT, R11, 0x1, PT ;  /* 0x000000010b00780c */ /* 0x000fda0003f05270 */
[----:B-----5:R-:W-:Y:S01]  /*09e0*/  @P0 IMAD.MOV.U32 R4, RZ, RZ, -0x40800000 ;  /* 0xbf800000ff040424 */ /* 0x020fe200078e00ff */
[----:B------:R-:W-:Y:S06]  /*09f0*/  BRA `(.L_x_71) ;  /* 0x0000000400187947 */ /* 0x000fec0003800000 */
.L_x_72:
[----:B-----5:R-:W-:Y:S02]  /*0a00*/  FSETP.NEU.AND P0, PT, R4, 1, PT ;  /* 0x3f8000000400780b */ /* 0x020fe40003f0d000 */
[----:B------:R-:W-:-:S11]  /*0a10*/  MOV R5, 0x3f800000 ;  /* 0x3f80000000057802 */ /* 0x000fd60000000f00 */
[----:B------:R-:W-:Y:S05]  /*0a20*/  @!P0 BRA `(.L_x_73) ;  /* 0x0000000400048947 */ /* 0x000fea0003800000 */
[----:B------:R-:W-:-:S13]  /*0a30*/  FSETP.NAN.AND P0, PT, |R4|, |R4|, PT ;  /* 0x400000040400720b */ /* 0x000fda0003f08200 */
[----:B------:R-:W-:Y:S01]  /*0a40*/  @P0 FADD R5, R4, 2 ;  /* 0x4000000004050421 */ /* 0x000fe20000000000 */
[----:B------:R-:W-:Y:S06]  /*0a50*/  @P0 BRA `(.L_x_73) ;  /* 0x0000000000f80947 */ /* 0x000fec0003800000 */
[C---:B------:R-:W-:Y:S01]  /*0a60*/  FMUL R5, |R4|.reuse, 16777216 ;  /* 0x4b80000004057820 */ /* 0x040fe20000400200 */
[----:B------:R-:W-:Y:S01]  /*0a70*/  FSETP.GEU.AND P0, PT, |R4|, 1.175494350822287508e-38, PT ;  /* 0x008000000400780b */ /* 0x000fe20003f0e200 */
[----:B------:R-:W-:-:S03]  /*0a80*/  IMAD.MOV.U32 R21, RZ, RZ, 0x3a2c32e4 ;  /* 0x3a2c32e4ff157424 */ /* 0x000fc600078e00ff */
[----:B------:R-:W-:Y:S02]  /*0a90*/  FSEL R5, R5, |R4|, !P0 ;  /* 0x4000000405057208 */ /* 0x000fe40004000000 */
[----:B------:R-:W-:Y:S02]  /*0aa0*/  FSEL R15, RZ, -24, P0 ;  /* 0xc1c00000ff0f7808 */ /* 0x000fe40000000000 */
[----:B------:R-:W-:Y:S01]  /*0ab0*/  FSETP.NEU.AND P0, PT, |R4|, +INF , PT ;  /* 0x7f8000000400780b */ /* 0x000fe20003f0d200 */
[----:B------:R-:W-:-:S03]  /*0ac0*/  VIADD R6, R5, 0xc0cafb0d ;  /* 0xc0cafb0d05067836 */ /* 0x000fc60000000000 */
[----:B------:R-:W-:Y:S02]  /*0ad0*/  FSETP.NEU.AND P0, PT, R4, RZ, P0 ;  /* 0x000000ff0400720b */ /* 0x000fe4000070d000 */
[----:B------:R-:W-:-:S04]  /*0ae0*/  LOP3.LUT R6, R6, 0xff800000, RZ, 0xc0, !PT ;  /* 0xff80000006067812 */ /* 0x000fc800078ec0ff */
[-C--:B------:R-:W-:Y:S02]  /*0af0*/  IADD3 R22, PT, PT, R5, -R6.reuse, RZ ;  /* 0x8000000605167210 */ /* 0x080fe40007ffe0ff */
[----:B------:R-:W-:-:S03]  /*0b00*/  I2FP.F32.S32 R6, R6 ;  /* 0x0000000600067245 */ /* 0x000fc60000201400 */
[C---:B------:R-:W-:Y:S01]  /*0b10*/  FADD R5, R22.reuse, 1 ;  /* 0x3f80000016057421 */ /* 0x040fe20000000000 */
[----:B------:R-:W-:Y:S01]  /*0b20*/  FADD R22, R22, -1 ;  /* 0xbf80000016167421 */ /* 0x000fe20000000000 */
[----:B------:R-:W-:Y:S01]  /*0b30*/  FFMA R24, R6, 1.1920928955078125e-07, R15 ;  /* 0x3400000006187823 */ /* 0x000fe2000000000f */
[----:B------:R-:W-:Y:S02]  /*0b40*/  @!P0 FADD R4, R4, R4 ;  /* 0x0000000404048221 */ /* 0x000fe40000000000 */
[----:B------:R-:W-:Y:S01]  /*0b50*/  FADD R14, R22, R22 ;  /* 0x00000016160e7221 */ /* 0x000fe20000000000 */
[----:B------:R-:W1:Y:S03]  /*0b60*/  MUFU.RCP R5, R5 ;  /* 0x0000000500057308 */ /* 0x000e660000001000 */
[----:B-1----:R-:W-:-:S04]  /*0b70*/  FMUL R7, R5, R14 ;  /* 0x0000000e05077220 */ /* 0x002fc80000400000 */
[----:B------:R-:W-:Y:S01]  /*0b80*/  FADD R15, R22, -R7 ;  /* 0x80000007160f7221 */ /* 0x000fe20000000000 */
[C---:B------:R-:W-:Y:S01]  /*0b90*/  FMUL R14, R7.reuse, R7 ;  /* 0x00000007070e7220 */ /* 0x040fe20000400000 */
[----:B------:R-:W-:Y:S02]  /*0ba0*/  FFMA R6, R7, 1.4426950216293334961, R24 ;  /* 0x3fb8aa3b07067823 */ /* 0x000fe40000000018 */
[----:B------:R-:W-:Y:S01]  /*0bb0*/  FADD R15, R15, R15 ;  /* 0x0000000f0f0f7221 */ /* 0x000fe20000000000 */
[----:B------:R-:W-:Y:S01]  /*0bc0*/  FFMA R21, R14, R21, 0.0032181653659790754318 ;  /* 0x3b52e7db0e157423 */ /* 0x000fe20000000015 */
[----:B------:R-:W-:Y:S02]  /*0bd0*/  FADD R24, R24, -R6 ;  /* 0x8000000618187221 */ /* 0x000fe40000000000 */
[----:B------:R-:W-:Y:S01]  /*0be0*/  FFMA R22, R22, -R7, R15 ;  /* 0x8000000716167223 */ /* 0x000fe2000000000f */
[----:B------:R-:W-:Y:S01]  /*0bf0*/  FFMA R21, R14, R21, 0.018033718690276145935 ;  /* 0x3c93bb730e157423 */ /* 0x000fe20000000015 */
[----:B------:R-:W-:-:S02]  /*0c00*/  FFMA R15, R7, 1.4426950216293334961, R24 ;  /* 0x3fb8aa3b070f7823 */ /* 0x000fc40000000018 */
[----:B------:R-:W-:Y:S01]  /*0c10*/  FMUL R22, R5, R22 ;  /* 0x0000001605167220 */ /* 0x000fe20000400000 */
[----:B------:R-:W-:-:S03]  /*0c20*/  FFMA R21, R14, R21, 0.12022458761930465698 ;  /* 0x3df6384f0e157423 */ /* 0x000fc60000000015 */
[----:B------:R-:W-:Y:S01]  /*0c30*/  FFMA R24, R22, 1.4426950216293334961, R15 ;  /* 0x3fb8aa3b16187823 */ /* 0x000fe2000000000f */
[----:B------:R-:W-:-:S03]  /*0c40*/  FMUL R14, R14, R21 ;  /* 0x000000150e0e7220 */ /* 0x000fc60000400000 */
[----:B------:R-:W-:Y:S01]  /*0c50*/  FFMA R15, R7, 1.9251366722983220825e-08, R24 ;  /* 0x32a55e34070f7823 */ /* 0x000fe20000000018 */
[----:B------:R-:W-:-:S04]  /*0c60*/  FMUL R5, R14, 3 ;  /* 0x404000000e057820 */ /* 0x000fc80000400000 */
[----:B------:R-:W-:Y:S01]  /*0c70*/  FFMA R5, R22, R5, R15 ;  /* 0x0000000516057223 */ /* 0x000fe2000000000f */
[----:B------:R-:W-:-:S03]  /*0c80*/  MOV R15, 0x391fcb8e ;  /* 0x391fcb8e000f7802 */ /* 0x000fc60000000f00 */
[----:B------:R-:W-:-:S04]  /*0c90*/  FFMA R7, R7, R14, R5 ;  /* 0x0000000e07077223 */ /* 0x000fc80000000005 */
[----:B------:R-:W-:-:S04]  /*0ca0*/  FADD R22, R6, R7 ;  /* 0x0000000706167221 */ /* 0x000fc80000000000 */
[----:B------:R-:W-:Y:S01]  /*0cb0*/  FMUL R5, R22, 2 ;  /* 0x4000000016057820 */ /* 0x000fe20000400000 */
[----:B------:R-:W-:-:S03]  /*0cc0*/  FADD R6, -R6, R22 ;  /* 0x0000001606067221 */ /* 0x000fc60000000100 */
[----:B------:R-:W1:Y:S01]  /*0cd0*/  FRND R14, R5 ;  /* 0x00000005000e7307 */ /* 0x000e620000201000 */
[----:B------:R-:W-:Y:S01]  /*0ce0*/  FADD R7, R7, -R6 ;  /* 0x8000000607077221 */ /* 0x000fe20000000000 */
[----:B------:R-:W-:Y:S01]  /*0cf0*/  FFMA R22, R22, 2, -R5 ;  /* 0x4000000016167823 */ /* 0x000fe20000000805 */
[----:B------:R-:W-:-:S03]  /*0d00*/  FSETP.GT.AND P2, PT, |R5|, 152, PT ;  /* 0x431800000500780b */ /* 0x000fc60003f44200 */
[----:B------:R-:W-:Y:S02]  /*0d10*/  FFMA R7, R7, 2, R22 ;  /* 0x4000000007077823 */ /* 0x000fe40000000016 */
[----:B------:R-:W2:Y:S01]  /*0d20*/  F2I.NTZ R22, R5 ;  /* 0x0000000500167305 */ /* 0x000ea20000203100 */
[----:B-1----:R-:W-:Y:S01]  /*0d30*/  FADD R6, R5, -R14 ;  /* 0x8000000e05067221 */ /* 0x002fe20000000000 */
[----:B------:R-:W-:-:S03]  /*0d40*/  FSETP.GT.AND P1, PT, R14, RZ, PT ;  /* 0x000000ff0e00720b */ /* 0x000fc60003f24000 */
[----:B------:R-:W-:-:S04]  /*0d50*/  FADD R6, R6, R7 ;  /* 0x0000000706067221 */ /* 0x000fc80000000000 */
[----:B------:R-:W-:-:S04]  /*0d60*/  FFMA R7, R6, R15, 0.0013391353422775864601 ;  /* 0x3aaf85ed06077423 */ /* 0x000fc8000000000f */
[----:B------:R-:W-:-:S04]  /*0d70*/  FFMA R7, R6, R7, 0.0096188392490148544312 ;  /* 0x3c1d985606077423 */ /* 0x000fc80000000007 */
[----:B------:R-:W-:-:S04]  /*0d80*/  FFMA R7, R6, R7, 0.055503588169813156128 ;  /* 0x3d6357bb06077423 */ /* 0x000fc80000000007 */
[C---:B------:R-:W-:Y:S01]  /*0d90*/  FFMA R15, R6.reuse, R7, 0.24022644758224487305 ;  /* 0x3e75fdec060f7423 */ /* 0x040fe20000000007 */
[----:B------:R-:W-:Y:S02]  /*0da0*/  SEL R7, RZ, 0x83000000, P1 ;  /* 0x83000000ff077807 */ /* 0x000fe40000800000 */
[----:B------:R-:W-:Y:S01]  /*0db0*/  FSETP.GEU.AND P1, PT, R5, RZ, PT ;  /* 0x000000ff0500720b */ /* 0x000fe20003f2e000 */
[----:B------:R-:W-:Y:S01]  /*0dc0*/  FFMA R15, R6, R15, 0.69314718246459960938 ;  /* 0x3f317218060f7423 */ /* 0x000fe2000000000f */
[----:B--2---:R-:W-:Y:S01]  /*0dd0*/  LEA R22, R22, -R7, 0x17 ;  /* 0x8000000716167211 */ /* 0x004fe200078eb8ff */
[----:B------:R-:W-:Y:S01]  /*0de0*/  VIADD R14, R7, 0x7f000000 ;  /* 0x7f000000070e7836 */ /* 0x000fe20000000000 */
[----:B------:R-:W-:Y:S01]  /*0df0*/  FSEL R5, RZ, +INF , !P1 ;  /* 0x7f800000ff057808 */ /* 0x000fe20004800000 */
[----:B------:R-:W-:-:S04]  /*0e00*/  FFMA R15, R6, R15, 1 ;  /* 0x3f800000060f7423 */ /* 0x000fc8000000000f */
[----:B------:R-:W-:-:S04]  /*0e10*/  FMUL R15, R14, R15 ;  /* 0x0000000f0e0f7220 */ /* 0x000fc80000400000 */
[----:B------:R-:W-:Y:S01]  /*0e20*/  @!P2 FMUL R5, R22, R15 ;  /* 0x0000000f1605a220 */ /* 0x000fe20000400000 */
[----:B------:R-:W-:-:S07]  /*0e30*/  @!P0 LOP3.LUT R5, R4, 0x7fffffff, RZ, 0xc0, !PT ;  /* 0x7fffffff04058812 */ /* 0x000fce00078ec0ff */
.L_x_73:
[----:B------:R-:W-:-:S04]  /*0e40*/  FFMA R0, R5, 3, -R0 ;  /* 0x4040000005007823 */ /* 0x000fc80000000800 */
[----:B------:R-:W-:-:S07]  /*0e50*/  FMUL R4, R0, 0.5 ;  /* 0x3f00000000047820 */ /* 0x000fce0000400000 */
.L_x_71:
[----:B------:R-:W-:Y:S01]  /*0e60*/  FFMA R9, R12, R4, R9 ;  /* 0x000000040c097223 */ /* 0x000fe20000000009 */
[----:B------:R-:W-:-:S04]  /*0e70*/  VIADD R10, R10, 0x1 ;  /* 0x000000010a0a7836 */ /* 0x000fc80000000000 */
[----:B------:R1:W-:Y:S01]  /*0e80*/  STG.E desc[UR6][R2.64], R9 ;  /* 0x0000000902007986 */ /* 0x0003e2000c101906 */
[----:B------:R-:W-:-:S13]  /*0e90*/  ISETP.NE.AND P0, PT, R10, UR10, PT ;  /* 0x0000000a0a007c0c */ /* 0x000fda000bf05270 */
[----:B-1----:R-:W-:Y:S05]  /*0ea0*/  @P0 BRA `(.L_x_74) ;  /* 0xfffffff0009c0947 */ /* 0x002fea000383ffff */
[----:B------:R-:W-:Y:S02]  /*0eb0*/  I2FP.F32.U32 R0, R11 ;  /* 0x0000000b00007245 */ /* 0x000fe40000201000 */
[----:B------:R-:W-:-:S03]  /*0ec0*/  IADD3 R11, PT, PT, R11, 0x1, RZ ;  /* 0x000000010b0b7810 */ /* 0x000fc60007ffe0ff */
[----:B------:R-:W-:Y:S01]  /*0ed0*/  FMUL R9, R9, R0 ;  /* 0x0000000009097220 */ /* 0x000fe20000400000 */
[----:B------:R-:W-:-:S04]  /*0ee0*/  ISETP.NE.AND P0, PT, R11, UR10, PT ;  /* 0x0000000a0b007c0c */ /* 0x000fc8000bf05270 */
[----:B------:R1:W-:Y:S09]  /*0ef0*/  STG.E desc[UR6][R2.64], R9 ;  /* 0x0000000902007986 */ /* 0x0003f2000c101906 */
[----:B------:R-:W-:Y:S05]  /*0f00*/  @P0 BRA `(.L_x_75) ;  /* 0xfffffff000680947 */ /* 0x000fea000383ffff */
[----:B------:R-:W-:Y:S05]  /*0f10*/  EXIT ;  /* 0x000000000000794d */ /* 0x000fea0003800000 */
.L_x_76:
        /* <DEDUP_REMOVED lines=14> */
.L_x_213:


//--------------------- .text._Z8calcFluxPfS_ffii --------------------------
	.section	.text._Z8calcFluxPfS_ffii,"ax",@progbits
	.align	128
        .global         _Z8calcFluxPfS_ffii
        .type           _Z8calcFluxPfS_ffii,@function
        .size           _Z8calcFluxPfS_ffii,(.L_x_214 - _Z8calcFluxPfS_ffii)
        .other          _Z8calcFluxPfS_ffii,@"STO_CUDA_ENTRY STV_DEFAULT"
_Z8calcFluxPfS_ffii:
.text._Z8calcFluxPfS_ffii:
[----:B------:R-:W0:Y:S01]  /*0000*/  LDC R1, c[0x0][0x37c] ;  /* 0x0000df00ff017b82 */ /* 0x000e220000000800 */
[----:B------:R-:W1:Y:S01]  /*0010*/  S2R R0, SR_CTAID.X ;  /* 0x0000000000007919 */ /* 0x000e620000002500 */
[----:B------:R-:W1:Y:S01]  /*0020*/  LDCU UR4, c[0x0][0x360] ;  /* 0x00006c00ff0477ac */ /* 0x000e620008000800 */
[----:B0-----:R-:W-:Y:S01]  /*0030*/  IADD3 R1, PT, PT, R1, -0x8, RZ ;  /* 0xfffffff801017810 */ /* 0x001fe20007ffe0ff */
[----:B------:R-:W1:Y:S01]  /*0040*/  S2R R3, SR_TID.X ;  /* 0x0000000000037919 */ /* 0x000e620000002100 */
[----:B------:R-:W0:Y:S01]  /*0050*/  LDCU UR12, c[0x0][0x398] ;  /* 0x00007300ff0c77ac */ /* 0x000e220008000800 */
[----:B-1----:R-:W-:-:S05]  /*0060*/  IMAD R0, R0, UR4, R3 ;  /* 0x0000000400007c24 */ /* 0x002fca000f8e0203 */
[----:B0-----:R-:W-:-:S13]  /*0070*/  ISETP.GT.AND P0, PT, R0, UR12, PT ;  /* 0x0000000c00007c0c */ /* 0x001fda000bf04270 */
[----:B------:R-:W-:Y:S05]  /*0080*/  @P0 EXIT ;  /* 0x000000000000094d */ /* 0x000fea0003800000 */
[----:B------:R-:W-:Y:S01]  /*0090*/  ISETP.NE.AND P0, PT, R0, RZ, PT ;  /* 0x000000ff0000720c */ /* 0x000fe20003f05270 */
[----:B------:R-:W0:-:S12]  /*00a0*/  LDCU.64 UR10, c[0x0][0x358] ;  /* 0x00006b00ff0a77ac */ /* 0x000e180008000a00 */
[----:B------:R-:W-:Y:S05]  /*00b0*/  @P0 BRA `(.L_x_77) ;  /* 0x0000000000200947 */ /* 0x000fea0003800000 */
[----:B------:R-:W1:Y:S08]  /*00c0*/  LDC R5, c[0x0][0x39c] ;  /* 0x0000e700ff057b82 */ /* 0x000e700000000800 */
[----:B------:R-:W2:Y:S01]  /*00d0*/  LDC.64 R2, c[0x0][0x388] ;  /* 0x0000e200ff027b82 */ /* 0x000ea20000000a00 */
[----:B-1----:R-:W-:-:S04]  /*00e0*/  IMAD R5, R5, UR12, R5 ;  /* 0x0000000c05057c24 */ /* 0x002fc8000f8e0205 */
[----:B--2---:R-:W-:-:S06]  /*00f0*/  IMAD.WIDE R2, R5, 0x4, R2 ;  /* 0x0000000405027825 */ /* 0x004fcc00078e0202 */
[----:B0-----:R-:W2:Y:S01]  /*0100*/  LDG.E R3, desc[UR10][R2.64+-0x4] ;  /* 0xfffffc0a02037981 */ /* 0x001ea2000c1e1900 */
[----:B------:R-:W2:Y:S03]  /*0110*/  LDC.64 R4, c[0x0][0x388] ;  /* 0x0000e200ff047b82 */ /* 0x000ea60000000a00 */
[----:B--2---:R-:W-:Y:S01]  /*0120*/  STG.E desc[UR10][R4.64], R3 ;  /* 0x0000000304007986 */ /* 0x004fe2000c10190a */
[----:B------:R-:W-:Y:S05]  /*0130*/  EXIT ;  /* 0x000000000000794d */ /* 0x000fea0003800000 */
.L_x_77:
[----:B------:R-:W-:-:S13]  /*0140*/  ISETP.GE.AND P0, PT, R0, 0x1, PT ;  /* 0x000000010000780c */ /* 0x000fda0003f06270 */
[----:B0-----:R-:W-:Y:S05]  /*0150*/  @!P0 EXIT ;  /* 0x000000000000894d */ /* 0x001fea0003800000 */
[----:B------:R-:W0:Y:S01]  /*0160*/  LDCU UR4, c[0x0][0x39c] ;  /* 0x00007380ff0477ac */ /* 0x000e220008000800 */
[----:B------:R-:W-:Y:S01]  /*0170*/  HFMA2 R21, -RZ, RZ, 0, 0 ;  /* 0x00000000ff157431 */ /* 0x000fe200000001ff */
[----:B0-----:R-:W-:-:S09]  /*0180*/  UISETP.GE.AND UP0, UPT, UR4, 0x1, UPT ;  /* 0x000000010400788c */ /* 0x001fd2000bf06270 */
[----:B------:R-:W-:Y:S05]  /*0190*/  BRA.U !UP0, `(.L_x_78) ;  /* 0x0000000908c47547 */ /* 0x000fea000b800000 */
[----:B------:R-:W-:Y:S01]  /*01a0*/  UISETP.GE.U32.AND UP1, UPT, UR4, 0x10, UPT ;  /* 0x000000100400788c */ /* 0x000fe2000bf26070 */
[----:B------:R-:W-:Y:S01]  /*01b0*/  IADD3 R3, PT, PT, R0, -0x1, RZ ;  /* 0xffffffff00037810 */ /* 0x000fe20007ffe0ff */
[----:B------:R-:W-:Y:S01]  /*01c0*/  ULOP3.LUT UR8, UR4, 0xf, URZ, 0xc0, !UPT ;  /* 0x0000000f04087892 */ /* 0x000fe2000f8ec0ff */
[----:B------:R-:W-:-:S03]  /*01d0*/  MOV R2, RZ ;  /* 0x000000ff00027202 */ /* 0x000fc60000000f00 */
[----:B------:R-:W-:Y:S01]  /*01e0*/  IMAD R3, R3, UR4, RZ ;  /* 0x0000000403037c24 */ /* 0x000fe2000f8e02ff */
[----:B------:R-:W-:Y:S02]  /*01f0*/  UISETP.NE.AND UP0, UPT, UR8, URZ, UPT ;  /* 0x000000ff0800728c */ /* 0x000fe4000bf05270 */
[----:B------:R-:W-:Y:S09]  /*0200*/  BRA.U !UP1, `(.L_x_79) ;  /* 0x0000000109a07547 */ /* 0x000ff2000b800000 */
[----:B------:R-:W0:Y:S01]  /*0210*/  LDCU.64 UR6, c[0x0][0x380] ;  /* 0x00007000ff0677ac */ /* 0x000e220008000a00 */
[----:B------:R-:W-:Y:S02]  /*0220*/  IADD3 R6, PT, PT, R1, 0x20, RZ ;  /* 0x0000002001067810 */ /* 0x000fe40007ffe0ff */
[----:B------:R-:W-:Y:S01]  /*0230*/  MOV R7, R3 ;  /* 0x0000000300077202 */ /* 0x000fe20000000f00 */
[----:B------:R-:W-:-:S04]  /*0240*/  ULOP3.LUT UR4, UR4, 0x7ffffff0, URZ, 0xc0, !UPT ;  /* 0x7ffffff004047892 */ /* 0x000fc8000f8ec0ff */
[----:B------:R-:W-:Y:S02]  /*0250*/  UIADD3 UR9, UPT, UPT, -UR4, URZ, URZ ;  /* 0x000000ff04097290 */ /* 0x000fe4000fffe1ff */
[----:B------:R-:W-:Y:S01]  /*0260*/  MOV R2, UR4 ;  /* 0x0000000400027c02 */ /* 0x000fe20008000f00 */
[----:B0-----:R-:W-:-:S04]  /*0270*/  UIADD3 UR5, UP1, UPT, UR6, 0x20, URZ ;  /* 0x0000002006057890 */ /* 0x001fc8000ff3e0ff */
[----:B------:R-:W-:-:S12]  /*0280*/  UIADD3.X UR6, UPT, UPT, URZ, UR7, URZ, UP1, !UPT ;  /* 0x00000007ff067290 */ /* 0x000fd80008ffe4ff */
.L_x_80:
[----:B------:R-:W-:Y:S02]  /*0290*/  MOV R4, UR5 ;  /* 0x0000000500047c02 */ /* 0x000fe40008000f00 */
[----:B------:R-:W-:-:S03]  /*02a0*/  MOV R5, UR6 ;  /* 0x0000000600057c02 */ /* 0x000fc60008000f00 */
[----:B------:R-:W-:-:S05]  /*02b0*/  IMAD.WIDE R4, R7, 0x4, R4 ;  /* 0x0000000407047825 */ /* 0x000fca00078e0204 */
        /* <DEDUP_REMOVED lines=15> */
[----:B------:R-:W5:Y:S01]  /*03b0*/  LDG.E R23, desc[UR10][R4.64+0x1c] ;  /* 0x00001c0a04177981 */ /* 0x000f62000c1e1900 */
[----:B------:R-:W-:Y:S01]  /*03c0*/  UIADD3 UR9, UPT, UPT, UR9, 0x10, URZ ;  /* 0x0000001009097890 */ /* 0x000fe2000fffe0ff */
[----:B------:R-:W-:-:S03]  /*03d0*/  IADD3 R7, PT, PT, R7, 0x10, RZ ;  /* 0x0000001007077810 */ /* 0x000fc60007ffe0ff */
[----:B------:R-:W-:Y:S01]  /*03e0*/  UISETP.NE.AND UP1, UPT, UR9, URZ, UPT ;  /* 0x000000ff0900728c */ /* 0x000fe2000bf25270 */
[----:B--2---:R-:W-:Y:S04]  /*03f0*/  STL.64 [R6+-0x20], R8 ;  /* 0xffffe00806007387 */ /* 0x004fe80000100a00 */
[----:B---3--:R-:W-:Y:S04]  /*0400*/  STL.64 [R6+-0x18], R10 ;  /* 0xffffe80a06007387 */ /* 0x008fe80000100a00 */
[----:B----4-:R-:W-:Y:S04]  /*0410*/  STL.64 [R6+-0x10], R12 ;  /* 0xfffff00c06007387 */ /* 0x010fe80000100a00 */
[----:B-----5:R-:W-:Y:S04]  /*0420*/  STL.64 [R6+-0x8], R14 ;  /* 0xfffff80e06007387 */ /* 0x020fe80000100a00 */
[----:B------:R-:W-:Y:S04]  /*0430*/  STL.64 [R6], R16 ;  /* 0x0000001006007387 */ /* 0x000fe80000100a00 */
[----:B------:R-:W-:Y:S04]  /*0440*/  STL.64 [R6+0x8], R18 ;  /* 0x0000081206007387 */ /* 0x000fe80000100a00 */
[----:B------:R-:W-:Y:S04]  /*0450*/  STL.64 [R6+0x10], R20 ;  /* 0x0000101406007387 */ /* 0x000fe80000100a00 */
[----:B------:R0:W-:Y:S02]  /*0460*/  STL.64 [R6+0x18], R22 ;  /* 0x0000181606007387 */ /* 0x0001e40000100a00 */
[----:B0-----:R-:W-:Y:S01]  /*0470*/  IADD3 R6, PT, PT, R6, 0x40, RZ ;  /* 0x0000004006067810 */ /* 0x001fe20007ffe0ff */
[----:B------:R-:W-:Y:S06]  /*0480*/  BRA.U UP1, `(.L_x_80) ;  /* 0xfffffffd01807547 */ /* 0x000fec000b83ffff */
.L_x_79:
[----:B------:R-:W-:Y:S05]  /*0490*/  BRA.U !UP0, `(.L_x_81) ;  /* 0x0000000108cc7547 */ /* 0x000fea000b800000 */
[----:B------:R-:W0:Y:S01]  /*04a0*/  LDCU UR4, c[0x0][0x39c] ;  /* 0x00007380ff0477ac */ /* 0x000e220008000800 */
[----:B------:R-:W-:Y:S02]  /*04b0*/  UISETP.GE.U32.AND UP1, UPT, UR8, 0x8, UPT ;  /* 0x000000080800788c */ /* 0x000fe4000bf26070 */
[----:B0-----:R-:W-:-:S04]  /*04c0*/  ULOP3.LUT UR5, UR4, 0x7, URZ, 0xc0, !UPT ;  /* 0x0000000704057892 */ /* 0x001fc8000f8ec0ff */
[----:B------:R-:W-:-:S03]  /*04d0*/  UISETP.NE.AND UP2, UPT, UR5, URZ, UPT ;  /* 0x000000ff0500728c */ /* 0x000fc6000bf45270 */
[----:B------:R-:W-:Y:S08]  /*04e0*/  BRA.U !UP1, `(.L_x_82) ;  /* 0x0000000109447547 */ /* 0x000ff0000b800000 */
[----:B------:R-:W0:Y:S01]  /*04f0*/  LDC.64 R4, c[0x0][0x380] ;  /* 0x0000e000ff047b82 */ /* 0x000e220000000a00 */
[----:B------:R-:W-:-:S05]  /*0500*/  IADD3 R7, PT, PT, R3, R2, RZ ;  /* 0x0000000203077210 */ /* 0x000fca0007ffe0ff */
        /* <DEDUP_REMOVED lines=8> */
[----:B------:R-:W5:Y:S01]  /*0590*/  LDG.E R15, desc[UR10][R4.64+0x1c] ;  /* 0x00001c0a040f7981 */ /* 0x000f62000c1e1900 */
[----:B------:R-:W-:-:S02]  /*05a0*/  LEA R8, R2, R1, 0x2 ;  /* 0x0000000102087211 */ /* 0x000fc400078e10ff */
[----:B------:R-:W-:-:S03]  /*05b0*/  IADD3 R2, PT, PT, R2, 0x8, RZ ;  /* 0x0000000802027810 */ /* 0x000fc60007ffe0ff */
[----:B--2---:R0:W-:Y:S04]  /*05c0*/  STL.64 [R8], R6 ;  /* 0x0000000608007387 */ /* 0x0041e80000100a00 */
[----:B---3--:R0:W-:Y:S04]  /*05d0*/  STL.64 [R8+0x8], R10 ;  /* 0x0000080a08007387 */ /* 0x0081e80000100a00 */
[----:B----4-:R0:W-:Y:S04]  /*05e0*/  STL.64 [R8+0x10], R12 ;  /* 0x0000100c08007387 */ /* 0x0101e80000100a00 */
[----:B-----5:R0:W-:Y:S02]  /*05f0*/  STL.64 [R8+0x18], R14 ;  /* 0x0000180e08007387 */ /* 0x0201e40000100a00 */
.L_x_82:
[----:B------:R-:W-:Y:S05]  /*0600*/  BRA.U !UP2, `(.L_x_81) ;  /* 0x000000010a707547 */ /* 0x000fea000b800000 */
[----:B------:R-:W-:Y:S02]  /*0610*/  UISETP.GE.U32.AND UP1, UPT, UR5, 0x4, UPT ;  /* 0x000000040500788c */ /* 0x000fe4000bf26070 */
[----:B------:R-:W-:-:S04]  /*0620*/  ULOP3.LUT UR4, UR4, 0x3, URZ, 0xc0, !UPT ;  /* 0x0000000304047892 */ /* 0x000fc8000f8ec0ff */
[----:B------:R-:W-:-:S03]  /*0630*/  UISETP.NE.AND UP2, UPT, UR4, URZ, UPT ;  /* 0x000000ff0400728c */ /* 0x000fc6000bf45270 */
[----:B------:R-:W-:Y:S08]  /*0640*/  BRA.U !UP1, `(.L_x_83) ;  /* 0x00000001092c7547 */ /* 0x000ff0000b800000 */
[----:B------:R-:W1:Y:S01]  /*0650*/  LDC.64 R4, c[0x0][0x380] ;  /* 0x0000e000ff047b82 */ /* 0x000e620000000a00 */
[----:B0-----:R-:W-:-:S05]  /*0660*/  IADD3 R7, PT, PT, R3, R2, RZ ;  /* 0x0000000203077210 */ /* 0x001fca0007ffe0ff */
[----:B-1----:R-:W-:-:S05]  /*0670*/  IMAD.WIDE R4, R7, 0x4, R4 ;  /* 0x0000000407047825 */ /* 0x002fca00078e0204 */
[----:B------:R-:W2:Y:S04]  /*0680*/  LDG.E R6, desc[UR10][R4.64] ;  /* 0x0000000a04067981 */ /* 0x000ea8000c1e1900 */
[----:B------:R-:W2:Y:S04]  /*0690*/  LDG.E R7, desc[UR10][R4.64+0x4] ;  /* 0x0000040a04077981 */ /* 0x000ea8000c1e1900 */
[----:B------:R-:W3:Y:S04]  /*06a0*/  LDG.E R10, desc[UR10][R4.64+0x8] ;  /* 0x0000080a040a7981 */ /* 0x000ee8000c1e1900 */
[----:B------:R-:W3:Y:S01]  /*06b0*/  LDG.E R11, desc[UR10][R4.64+0xc] ;  /* 0x00000c0a040b7981 */ /* 0x000ee2000c1e1900 */
[C---:B------:R-:W-:Y:S01]  /*06c0*/  IMAD R8, R2.reuse, 0x4, R1 ;  /* 0x0000000402087824 */ /* 0x040fe200078e0201 */
[----:B------:R-:W-:-:S04]  /*06d0*/  IADD3 R2, PT, PT, R2, 0x4, RZ ;  /* 0x0000000402027810 */ /* 0x000fc80007ffe0ff */
[----:B--2---:R1:W-:Y:S04]  /*06e0*/  STL.64 [R8], R6 ;  /* 0x0000000608007387 */ /* 0x0043e80000100a00 */
[----:B---3--:R1:W-:Y:S02]  /*06f0*/  STL.64 [R8+0x8], R10 ;  /* 0x0000080a08007387 */ /* 0x0083e40000100a00 */
.L_x_83:
[----:B------:R-:W-:Y:S05]  /*0700*/  BRA.U !UP2, `(.L_x_81) ;  /* 0x000000010a307547 */ /* 0x000fea000b800000 */
[----:B------:R-:W2:Y:S01]  /*0710*/  LDC.64 R4, c[0x0][0x380] ;  /* 0x0000e000ff047b82 */ /* 0x000ea20000000a00 */
[----:B01----:R-:W-:Y:S01]  /*0720*/  IADD3 R7, PT, PT, R3, R2, RZ ;  /* 0x0000000203077210 */ /* 0x003fe20007ffe0ff */
[----:B------:R-:W-:Y:S01]  /*0730*/  IMAD R9, R2, 0x4, R1 ;  /* 0x0000000402097824 */ /* 0x000fe200078e0201 */
[----:B------:R-:W-:-:S12]  /*0740*/  UIADD3 UR4, UPT, UPT, -UR4, URZ, URZ ;  /* 0x000000ff04047290 */ /* 0x000fd8000fffe1ff */
.L_x_84:
[----:B--2---:R-:W-:-:S06]  /*0750*/  IMAD.WIDE R2, R7, 0x4, R4 ;  /* 0x0000000407027825 */ /* 0x004fcc00078e0204 */
[----:B------:R-:W2:Y:S01]  /*0760*/  LDG.E R2, desc[UR10][R2.64] ;  /* 0x0000000a02027981 */ /* 0x000ea2000c1e1900 */
[----:B------:R-:W-:Y:S01]  /*0770*/  UIADD3 UR4, UPT, UPT, UR4, 0x1, URZ ;  /* 0x0000000104047890 */ /* 0x000fe2000fffe0ff */
[----:B------:R-:W-:-:S03]  /*0780*/  IADD3 R7, PT, PT, R7, 0x1, RZ ;  /* 0x0000000107077810 */ /* 0x000fc60007ffe0ff */
[----:B------:R-:W-:Y:S01]  /*0790*/  UISETP.NE.AND UP1, UPT, UR4, URZ, UPT ;  /* 0x000000ff0400728c */ /* 0x000fe2000bf25270 */
[----:B--2---:R0:W-:Y:S02]  /*07a0*/  STL [R9], R2 ;  /* 0x0000000209007387 */ /* 0x0041e40000100800 */
[----:B0-----:R-:W-:-:S06]  /*07b0*/  IADD3 R9, PT, PT, R9, 0x4, RZ ;  /* 0x0000000409097810 */ /* 0x001fcc0007ffe0ff */
[----:B------:R-:W-:Y:S05]  /*07c0*/  BRA.U UP1, `(.L_x_84) ;  /* 0xfffffffd01e07547 */ /* 0x000fea000b83ffff */
.L_x_81:
[----:B------:R-:W2:Y:S01]  /*07d0*/  LDC R18, c[0x0][0x39c] ;  /* 0x0000e700ff127b82 */ /* 0x000ea20000000800 */
[----:B------:R-:W-:Y:S02]  /*07e0*/  CS2R R20, SRZ ;  /* 0x0000000000147805 */ /* 0x000fe4000001ff00 */
[----:B--2---:R-:W-:-:S13]  /*07f0*/  ISETP.GE.U32.AND P0, PT, R18, 0x10, PT ;  /* 0x000000101200780c */ /* 0x004fda0003f06070 */
[----:B------:R-:W-:Y:S05]  /*0800*/  @!P0 BRA `(.L_x_85) ;  /* 0x0000000000808947 */ /* 0x000fea0003800000 */
[----:B------:R-:W-:Y:S01]  /*0810*/  LOP3.LUT R20, R18, 0x7ffffff0, RZ, 0xc0, !PT ;  /* 0x7ffffff012147812 */ /* 0x000fe200078ec0ff */
[----:B------:R-:W-:Y:S01]  /*0820*/  HFMA2 R21, -RZ, RZ, 0, 0 ;  /* 0x00000000ff157431 */ /* 0x000fe200000001ff */
[----:B------:R-:W-:Y:S02]  /*0830*/  IADD3 R19, PT, PT, R1, 0x20, RZ ;  /* 0x0000002001137810 */ /* 0x000fe40007ffe0ff */
[----:B------:R-:W-:-:S07]  /*0840*/  IADD3 R22, PT, PT, -R20, RZ, RZ ;  /* 0x000000ff14167210 */ /* 0x000fce0007ffe1ff */
.L_x_86:
[----:B------:R-:W2:Y:S04]  /*0850*/  LDL.64 R16, [R19+-0x20] ;  /* 0xffffe00013107983 */ /* 0x000ea80000100a00 */
[----:B0-----:R-:W3:Y:S04]  /*0860*/  LDL.64 R14, [R19+-0x18] ;  /* 0xffffe800130e7983 */ /* 0x001ee80000100a00 */
[----:B------:R-:W4:Y:S04]  /*0870*/  LDL.64 R12, [R19+-0x10] ;  /* 0xfffff000130c7983 */ /* 0x000f280000100a00 */
[----:B-1----:R-:W5:Y:S04]  /*0880*/  LDL.64 R10, [R19+-0x8] ;  /* 0xfffff800130a7983 */ /* 0x002f680000100a00 */
[----:B------:R-:W5:Y:S04]  /*0890*/  LDL.64 R8, [R19] ;  /* 0x0000000013087983 */ /* 0x000f680000100a00 */
[----:B------:R-:W5:Y:S04]  /*08a0*/  LDL.64 R6, [R19+0x8] ;  /* 0x0000080013067983 */ /* 0x000f680000100a00 */
[----:B------:R-:W5:Y:S04]  /*08b0*/  LDL.64 R4, [R19+0x10] ;  /* 0x0000100013047983 */ /* 0x000f680000100a00 */
[----:B------:R0:W5:Y:S01]  /*08c0*/  LDL.64 R2, [R19+0x18] ;  /* 0x0000180013027983 */ /* 0x0001620000100a00 */
[----:B------:R-:W-:-:S05]  /*08d0*/  VIADD R22, R22, 0x10 ;  /* 0x0000001016167836 */ /* 0x000fca0000000000 */
[----:B------:R-:W-:Y:S02]  /*08e0*/  ISETP.NE.AND P0, PT, R22, RZ, PT ;  /* 0x000000ff1600720c */ /* 0x000fe40003f05270 */
[----:B0-----:R-:W-:Y:S01]  /*08f0*/  IADD3 R19, PT, PT, R19, 0x40, RZ ;  /* 0x0000004013137810 */ /* 0x001fe20007ffe0ff */
[----:B--2---:R-:W-:-:S04]  /*0900*/  FADD R16, R16, R21 ;  /* 0x0000001510107221 */ /* 0x004fc80000000000 */
[----:B------:R-:W-:-:S04]  /*0910*/  FADD R17, R17, R16 ;  /* 0x0000001011117221 */ /* 0x000fc80000000000 */
[----:B---3--:R-:W-:-:S04]  /*0920*/  FADD R14, R17, R14 ;  /* 0x0000000e110e7221 */ /* 0x008fc80000000000 */
[----:B------:R-:W-:-:S04]  /*0930*/  FADD R15, R15, R14 ;  /* 0x0000000e0f0f7221 */ /* 0x000fc80000000000 */
[----:B----4-:R-:W-:-:S04]  /*0940*/  FADD R12, R15, R12 ;  /* 0x0000000c0f0c7221 */ /* 0x010fc80000000000 */
[----:B------:R-:W-:-:S04]  /*0950*/  FADD R13, R13, R12 ;  /* 0x0000000c0d0d7221 */ /* 0x000fc80000000000 */
[----:B-----5:R-:W-:-:S04]  /*0960*/  FADD R10, R13, R10 ;  /* 0x0000000a0d0a7221 */ /* 0x020fc80000000000 */
[----:B------:R-:W-:-:S04]  /*0970*/  FADD R11, R11, R10 ;  /* 0x0000000a0b0b7221 */ /* 0x000fc80000000000 */
[----:B------:R-:W-:-:S04]  /*0980*/  FADD R8, R11, R8 ;  /* 0x000000080b087221 */ /* 0x000fc80000000000 */
[----:B------:R-:W-:-:S04]  /*0990*/  FADD R9, R9, R8 ;  /* 0x0000000809097221 */ /* 0x000fc80000000000 */
[----:B------:R-:W-:-:S04]  /*09a0*/  FADD R6, R9, R6 ;  /* 0x0000000609067221 */ /* 0x000fc80000000000 */
[----:B------:R-:W-:-:S04]  /*09b0*/  FADD R7, R7, R6 ;  /* 0x0000000607077221 */ /* 0x000fc80000000000 */
[----:B------:R-:W-:-:S04]  /*09c0*/  FADD R4, R7, R4 ;  /* 0x0000000407047221 */ /* 0x000fc80000000000 */
[----:B------:R-:W-:-:S04]  /*09d0*/  FADD R5, R5, R4 ;  /* 0x0000000405057221 */ /* 0x000fc80000000000 */
[----:B------:R-:W-:-:S04]  /*09e0*/  FADD R2, R5, R2 ;  /* 0x0000000205027221 */ /* 0x000fc80000000000 */
[----:B------:R-:W-:Y:S01]  /*09f0*/  FADD R21, R3, R2 ;  /* 0x0000000203157221 */ /* 0x000fe20000000000 */
[----:B------:R-:W-:Y:S06]  /*0a00*/  @P0 BRA `(.L_x_86) ;  /* 0xfffffffc00900947 */ /* 0x000fec000383ffff */
.L_x_85:
[----:B------:R-:W-:Y:S05]  /*0a10*/  BRA.U !UP0, `(.L_x_87) ;  /* 0x0000000108a07547 */ /* 0x000fea000b800000 */
[----:B------:R-:W-:Y:S01]  /*0a20*/  UISETP.GE.U32.AND UP0, UPT, UR8, 0x8, UPT ;  /* 0x000000080800788c */ /* 0x000fe2000bf06070 */
[----:B01----:R-:W-:-:S04]  /*0a30*/  LOP3.LUT R7, R18, 0x7, RZ, 0xc0, !PT ;  /* 0x0000000712077812 */ /* 0x003fc800078ec0ff */
[----:B------:R-:W-:-:S04]  /*0a40*/  ISETP.NE.AND P0, PT, R7, RZ, PT ;  /* 0x000000ff0700720c */ /* 0x000fc80003f05270 */
[----:B------:R-:W-:Y:S09]  /*0a50*/  BRA.U !UP0, `(.L_x_88) ;  /* 0x0000000108387547 */ /* 0x000ff2000b800000 */
[----:B------:R-:W-:-:S05]  /*0a60*/  LEA R6, R20, R1, 0x2 ;  /* 0x0000000114067211 */ /* 0x000fca00078e10ff */
[----:B------:R-:W2:Y:S04]  /*0a70*/  LDL.64 R8, [R6] ;  /* 0x0000000006087983 */ /* 0x000ea80000100a00 */
[----:B------:R-:W3:Y:S04]  /*0a80*/  LDL.64 R10, [R6+0x8] ;  /* 0x00000800060a7983 */ /* 0x000ee80000100a00 */
[----:B------:R-:W4:Y:S04]  /*0a90*/  LDL.64 R2, [R6+0x10] ;  /* 0x0000100006027983 */ /* 0x000f280000100a00 */
[----:B------:R-:W5:Y:S01]  /*0aa0*/  LDL.64 R4, [R6+0x18] ;  /* 0x0000180006047983 */ /* 0x000f620000100a00 */
[----:B------:R-:W-:Y:S01]  /*0ab0*/  IADD3 R20, PT, PT, R20, 0x8, RZ ;  /* 0x0000000814147810 */ /* 0x000fe20007ffe0ff */
[----:B--2---:R-:W-:-:S04]  /*0ac0*/  FADD R8, R21, R8 ;  /* 0x0000000815087221 */ /* 0x004fc80000000000 */
[----:B------:R-:W-:-:S04]  /*0ad0*/  FADD R9, R8, R9 ;  /* 0x0000000908097221 */ /* 0x000fc80000000000 */
[----:B---3--:R-:W-:-:S04]  /*0ae0*/  FADD R10, R9, R10 ;  /* 0x0000000a090a7221 */ /* 0x008fc80000000000 */
[----:B------:R-:W-:-:S04]  /*0af0*/  FADD R11, R10, R11 ;  /* 0x0000000b0a0b7221 */ /* 0x000fc80000000000 */
[----:B----4-:R-:W-:-:S04]  /*0b00*/  FADD R2, R11, R2 ;  /* 0x000000020b027221 */ /* 0x010fc80000000000 */
[----:B------:R-:W-:-:S04]  /*0b10*/  FADD R3, R2, R3 ;  /* 0x0000000302037221 */ /* 0x000fc80000000000 */
[----:B-----5:R-:W-:-:S04]  /*0b20*/  FADD R4, R3, R4 ;  /* 0x0000000403047221 */ /* 0x020fc80000000000 */
[----:B------:R-:W-:-:S07]  /*0b30*/  FADD R21, R4, R5 ;  /* 0x0000000504157221 */ /* 0x000fce0000000000 */
.L_x_88:
[----:B------:R-:W-:Y:S05]  /*0b40*/  @!P0 BRA `(.L_x_87) ;  /* 0x0000000000548947 */ /* 0x000fea0003800000 */
[----:B------:R-:W-:Y:S02]  /*0b50*/  ISETP.GE.U32.AND P0, PT, R7, 0x4, PT ;  /* 0x000000040700780c */ /* 0x000fe40003f06070 */
[----:B------:R-:W-:-:S04]  /*0b60*/  LOP3.LUT R2, R18, 0x3, RZ, 0xc0, !PT ;  /* 0x0000000312027812 */ /* 0x000fc800078ec0ff */
[----:B------:R-:W-:-:S07]  /*0b70*/  ISETP.NE.AND P1, PT, R2, RZ, PT ;  /* 0x000000ff0200720c */ /* 0x000fce0003f25270 */
[----:B------:R-:W-:Y:S06]  /*0b80*/  @!P0 BRA `(.L_x_89) ;  /* 0x0000000000208947 */ /* 0x000fec0003800000 */
[----:B------:R-:W-:-:S05]  /*0b90*/  LEA R3, R20, R1, 0x2 ;  /* 0x0000000114037211 */ /* 0x000fca00078e10ff */
[----:B------:R-:W2:Y:S04]  /*0ba0*/  LDL.64 R4, [R3] ;  /* 0x0000000003047983 */ /* 0x000ea80000100a00 */
[----:B------:R-:W3:Y:S01]  /*0bb0*/  LDL.64 R6, [R3+0x8] ;  /* 0x0000080003067983 */ /* 0x000ee20000100a00 */
[----:B------:R-:W-:Y:S01]  /*0bc0*/  IADD3 R20, PT, PT, R20, 0x4, RZ ;  /* 0x0000000414147810 */ /* 0x000fe20007ffe0ff */
[----:B--2---:R-:W-:-:S04]  /*0bd0*/  FADD R4, R21, R4 ;  /* 0x0000000415047221 */ /* 0x004fc80000000000 */
[----:B------:R-:W-:-:S04]  /*0be0*/  FADD R5, R4, R5 ;  /* 0x0000000504057221 */ /* 0x000fc80000000000 */
[----:B---3--:R-:W-:-:S04]  /*0bf0*/  FADD R6, R5, R6 ;  /* 0x0000000605067221 */ /* 0x008fc80000000000 */
[----:B------:R-:W-:-:S07]  /*0c00*/  FADD R21, R6, R7 ;  /* 0x0000000706157221 */ /* 0x000fce0000000000 */
.L_x_89:
[----:B------:R-:W-:Y:S05]  /*0c10*/  @!P1 BRA `(.L_x_87) ;  /* 0x0000000000209947 */ /* 0x000fea0003800000 */
[----:B------:R-:W-:Y:S01]  /*0c20*/  IMAD R20, R20, 0x4, R1 ;  /* 0x0000000414147824 */ /* 0x000fe200078e0201 */
[----:B------:R-:W-:-:S07]  /*0c30*/  IADD3 R2, PT, PT, -R2, RZ, RZ ;  /* 0x000000ff02027210 */ /* 0x000fce0007ffe1ff */
.L_x_90:
[----:B------:R0:W2:Y:S01]  /*0c40*/  LDL R4, [R20] ;  /* 0x0000000014047983 */ /* 0x0000a20000100800 */
[----:B------:R-:W-:-:S04]  /*0c50*/  IADD3 R2, PT, PT, R2, 0x1, RZ ;  /* 0x0000000102027810 */ /* 0x000fc80007ffe0ff */
[----:B------:R-:W-:Y:S02]  /*0c60*/  ISETP.NE.AND P0, PT, R2, RZ, PT ;  /* 0x000000ff0200720c */ /* 0x000fe40003f05270 */
[----:B0-----:R-:W-:Y:S01]  /*0c70*/  IADD3 R20, PT, PT, R20, 0x4, RZ ;  /* 0x0000000414147810 */ /* 0x001fe20007ffe0ff */
[----:B--2---:R-:W-:-:S10]  /*0c80*/  FADD R21, R4, R21 ;  /* 0x0000001504157221 */ /* 0x004fd40000000000 */
[----:B------:R-:W-:Y:S05]  /*0c90*/  @P0 BRA `(.L_x_90) ;  /* 0xfffffffc00e80947 */ /* 0x000fea000383ffff */
.L_x_87:
[----:B------:R-:W-:-:S07]  /*0ca0*/  FMUL R21, R21, 6.28318023681640625 ;  /* 0x40c90fd015157820 */ /* 0x000fce0000400000 */
.L_x_78:
[----:B------:R-:W2:Y:S02]  /*0cb0*/  LDC.64 R2, c[0x0][0x388] ;  /* 0x0000e200ff027b82 */ /* 0x000ea40000000a00 */
[----:B--2---:R-:W-:-:S05]  /*0cc0*/  IMAD.WIDE.U32 R2, R0, 0x4, R2 ;  /* 0x0000000400027825 */ /* 0x004fca00078e0002 */
[----:B------:R-:W-:Y:S01]  /*0cd0*/  STG.E desc[UR10][R2.64], R21 ;  /* 0x0000001502007986 */ /* 0x000fe2000c10190a */
[----:B------:R-:W-:Y:S05]  /*0ce0*/  EXIT ;  /* 0x000000000000794d */ /* 0x000fea0003800000 */
.L_x_91:
        /* <DEDUP_REMOVED lines=9> */
.L_x_214:


//--------------------- .text._Z6initRxPfS_S_ii   --------------------------
	.section	.text._Z6initRxPfS_S_ii,"ax",@progbits
	.align	128
        .global         _Z6initRxPfS_S_ii
        .type           _Z6initRxPfS_S_ii,@function
        .size           _Z6initRxPfS_S_ii,(.L_x_209 - _Z6initRxPfS_S_ii)
        .other          _Z6initRxPfS_S_ii,@"STO_CUDA_ENTRY STV_DEFAULT"
_Z6initRxPfS_S_ii:
.text._Z6initRxPfS_S_ii:
[----:B------:R-:W0:Y:S01]  /*0000*/  LDC R1, c[0x0][0x37c] ;  /* 0x0000df00ff017b82 */ /* 0x000e220000000800 */
[----:B------:R-:W1:Y:S07]  /*0010*/  S2R R9, SR_CTAID.X ;  /* 0x0000000000097919 */ /* 0x000e6e0000002500 */
[----:B------:R-:W2:Y:S01]  /*0020*/  LDC.64 R2, c[0x0][0x398] ;  /* 0x0000e600ff027b82 */ /* 0x000ea20000000a00 */
[----:B------:R-:W1:Y:S01]  /*0030*/  LDCU UR4, c[0x0][0x360] ;  /* 0x00006c00ff0477ac */ /* 0x000e620008000800 */
[----:B0-----:R-:W-:Y:S01]  /*0040*/  VIADD R1, R1, 0xffffffc8 ;  /* 0xffffffc801017836 */ /* 0x001fe20000000000 */
[----:B------:R-:W1:Y:S01]  /*0050*/  S2R R0, SR_TID.X ;  /* 0x0000000000007919 */ /* 0x000e620000002100 */
[----:B--2---:R-:W-:Y:S01]  /*0060*/  ISETP.GE.AND P0, PT, R3, 0x1, PT ;  /* 0x000000010300780c */ /* 0x004fe20003f06270 */
[----:B-1----:R-:W-:-:S05]  /*0070*/  IMAD R9, R9, UR4, R0 ;  /* 0x0000000409097c24 */ /* 0x002fca000f8e0200 */
[----:B------:R-:W-:-:S13]  /*0080*/  ISETP.GE.OR P0, PT, R9, R2, !P0 ;  /* 0x000000020900720c */ /* 0x000fda0004706670 */
[----:B------:R-:W-:Y:S05]  /*0090*/  @P0 EXIT ;  /* 0x000000000000094d */ /* 0x000fea0003800000 */
[C---:B------:R-:W-:Y:S01]  /*00a0*/  ISETP.GE.U32.AND P0, PT, R3.reuse, 0x10, PT ;  /* 0x000000100300780c */ /* 0x040fe20003f06070 */
[----:B------:R-:W0:Y:S01]  /*00b0*/  LDCU.64 UR6, c[0x0][0x358] ;  /* 0x00006b00ff0677ac */ /* 0x000e220008000a00 */
[----:B------:R-:W-:Y:S01]  /*00c0*/  LOP3.LUT R17, R3, 0xf, RZ, 0xc0, !PT ;  /* 0x0000000f03117812 */ /* 0x000fe200078ec0ff */
[----:B------:R-:W-:Y:S02]  /*00d0*/  IMAD R9, R9, R3, RZ ;  /* 0x0000000309097224 */ /* 0x000fe400078e02ff */
[----:B------:R-:W-:Y:S01]  /*00e0*/  IMAD.MOV.U32 R2, RZ, RZ, RZ ;  /* 0x000000ffff027224 */ /* 0x000fe200078e00ff */
[----:B------:R-:W-:-:S07]  /*00f0*/  ISETP.NE.AND P1, PT, R17, RZ, PT ;  /* 0x000000ff1100720c */ /* 0x000fce0003f25270 */
[----:B------:R-:W-:Y:S06]  /*0100*/  @!P0 BRA `(.L_x_92) ;  /* 0x0000000000e48947 */ /* 0x000fec0003800000 */
[----:B------:R-:W-:Y:S01]  /*0110*/  HFMA2 R0, -RZ, RZ, 0, 0 ;  /* 0x00000000ff007431 */ /* 0x000fe200000001ff */
[----:B------:R-:W-:-:S07]  /*0120*/  LOP3.LUT R2, R3, 0x7ffffff0, RZ, 0xc0, !PT ;  /* 0x7ffffff003027812 */ /* 0x000fce00078ec0ff */
.L_x_93:
[----:B-1----:R-:W1:Y:S01]  /*0130*/  LDC.64 R4, c[0x0][0x388] ;  /* 0x0000e200ff047b82 */ /* 0x002e620000000a00 */
[----:B------:R-:W-:-:S04]  /*0140*/  IMAD.IADD R7, R9, 0x1, R0 ;  /* 0x0000000109077824 */ /* 0x000fc800078e0200 */
[----:B-1----:R-:W-:-:S05]  /*0150*/  IMAD.WIDE R4, R7, 0x4, R4 ;  /* 0x0000000407047825 */ /* 0x002fca00078e0204 */
[----:B0-----:R-:W2:Y:S04]  /*0160*/  LDG.E R7, desc[UR6][R4.64] ;  /* 0x0000000604077981 */ /* 0x001ea8000c1e1900 */
[----:B------:R-:W3:Y:S04]  /*0170*/  LDG.E R11, desc[UR6][R4.64+0x4] ;  /* 0x00000406040b7981 */ /* 0x000ee8000c1e1900 */
        /* <DEDUP_REMOVED lines=14> */
[C---:B------:R-:W-:Y:S01]  /*0260*/  IMAD R6, R0.reuse, 0x4, R1 ;  /* 0x0000000400067824 */ /* 0x040fe200078e0201 */
[----:B------:R-:W-:-:S04]  /*0270*/  IADD3 R0, PT, PT, R0, 0x10, RZ ;  /* 0x0000001000007810 */ /* 0x000fc80007ffe0ff */
[----:B------:R1:W-:Y:S01]  /*0280*/  STL [R6], RZ ;  /* 0x000000ff06007387 */ /* 0x0003e20000100800 */
[----:B------:R-:W-:-:S03]  /*0290*/  ISETP.NE.AND P0, PT, R0, R2, PT ;  /* 0x000000020000720c */ /* 0x000fc60003f05270 */
[----:B------:R1:W-:Y:S04]  /*02a0*/  STL [R6+0x4], RZ ;  /* 0x000004ff06007387 */ /* 0x0003e80000100800 */
[----:B------:R1:W-:Y:S04]  /*02b0*/  STL [R6+0x8], RZ ;  /* 0x000008ff06007387 */ /* 0x0003e80000100800 */
[----:B------:R1:W-:Y:S04]  /*02c0*/  STL [R6+0xc], RZ ;  /* 0x00000cff06007387 */ /* 0x0003e80000100800 */
[----:B------:R1:W-:Y:S04]  /*02d0*/  STL [R6+0x10], RZ ;  /* 0x000010ff06007387 */ /* 0x0003e80000100800 */
[----:B------:R1:W-:Y:S04]  /*02e0*/  STL [R6+0x14], RZ ;  /* 0x000014ff06007387 */ /* 0x0003e80000100800 */
        /* <DEDUP_REMOVED lines=25> */
[----:B------:R1:W-:Y:S01]  /*0480*/  STL [R6+0x58], R18 ;  /* 0x0000581206007387 */ /* 0x0003e20000100800 */
[----:B------:R-:W-:Y:S05]  /*0490*/  @P0 BRA `(.L_x_93) ;  /* 0xfffffffc00240947 */ /* 0x000fea000383ffff */
.L_x_92:
[----:B------:R-:W-:Y:S01]  /*04a0*/  VIADD R0, R1, 0x1c ;  /* 0x0000001c01007836 */ /* 0x000fe20000000000 */
[----:B------:R-:W-:Y:S06]  /*04b0*/  @!P1 BRA `(.L_x_94) ;  /* 0x0000000400109947 */ /* 0x000fec0003800000 */
[----:B------:R-:W-:Y:S02]  /*04c0*/  ISETP.GE.U32.AND P0, PT, R17, 0x8, PT ;  /* 0x000000081100780c */ /* 0x000fe40003f06070 */
[----:B-1----:R-:W-:-:S04]  /*04d0*/  LOP3.LUT R8, R3, 0x7, RZ, 0xc0, !PT ;  /* 0x0000000703087812 */ /* 0x002fc800078ec0ff */
[----:B------:R-:W-:-:S07]  /*04e0*/  ISETP.NE.AND P1, PT, R8, RZ, PT ;  /* 0x000000ff0800720c */ /* 0x000fce0003f25270 */
[----:B------:R-:W-:Y:S06]  /*04f0*/  @!P0 BRA `(.L_x_95) ;  /* 0x0000000000748947 */ /* 0x000fec0003800000 */
[----:B------:R-:W1:Y:S01]  /*0500*/  LDC.64 R4, c[0x0][0x388] ;  /* 0x0000e200ff047b82 */ /* 0x000e620000000a00 */
        /* <DEDUP_REMOVED lines=27> */
[----:B------:R1:W-:Y:S02]  /*06c0*/  STL [R6+0x38], R25 ;  /* 0x0000381906007387 */ /* 0x0003e40000100800 */
.L_x_95:
[----:B------:R-:W-:Y:S05]  /*06d0*/  @!P1 BRA `(.L_x_94) ;  /* 0x0000000000889947 */ /* 0x000fea0003800000 */
[----:B------:R-:W-:Y:S02]  /*06e0*/  ISETP.GE.U32.AND P0, PT, R8, 0x4, PT ;  /* 0x000000040800780c */ /* 0x000fe40003f06070 */
[----:B------:R-:W-:-:S04]  /*06f0*/  LOP3.LUT R10, R3, 0x3, RZ, 0xc0, !PT ;  /* 0x00000003030a7812 */ /* 0x000fc800078ec0ff */
[----:B------:R-:W-:-:S07]  /*0700*/  ISETP.NE.AND P1, PT, R10, RZ, PT ;  /* 0x000000ff0a00720c */ /* 0x000fce0003f25270 */
[----:B------:R-:W-:Y:S06]  /*0710*/  @!P0 BRA `(.L_x_96) ;  /* 0x0000000000448947 */ /* 0x000fec0003800000 */
[----:B------:R-:W2:Y:S01]  /*0720*/  LDC.64 R4, c[0x0][0x388] ;  /* 0x0000e200ff047b82 */ /* 0x000ea20000000a00 */
[----:B-1----:R-:W-:-:S04]  /*0730*/  IMAD.IADD R7, R9, 0x1, R2 ;  /* 0x0000000109077824 */ /* 0x002fc800078e0202 */
[----:B--2---:R-:W-:-:S05]  /*0740*/  IMAD.WIDE R4, R7, 0x4, R4 ;  /* 0x0000000407047825 */ /* 0x004fca00078e0204 */
[----:B0-----:R-:W2:Y:S04]  /*0750*/  LDG.E R7, desc[UR6][R4.64] ;  /* 0x0000000604077981 */ /* 0x001ea8000c1e1900 */
[----:B------:R-:W3:Y:S04]  /*0760*/  LDG.E R11, desc[UR6][R4.64+0x4] ;  /* 0x00000406040b7981 */ /* 0x000ee8000c1e1900 */
[----:B------:R-:W4:Y:S04]  /*0770*/  LDG.E R13, desc[UR6][R4.64+0x8] ;  /* 0x00000806040d7981 */ /* 0x000f28000c1e1900 */
[----:B------:R-:W5:Y:S01]  /*0780*/  LDG.E R15, desc[UR6][R4.64+0xc] ;  /* 0x00000c06040f7981 */ /* 0x000f62000c1e1900 */
[C---:B------:R-:W-:Y:S01]  /*0790*/  LEA R6, R2.reuse, R1, 0x2 ;  /* 0x0000000102067211 */ /* 0x040fe200078e10ff */
[----:B------:R-:W-:-:S04]  /*07a0*/  VIADD R2, R2, 0x4 ;  /* 0x0000000402027836 */ /* 0x000fc80000000000 */
[----:B------:R0:W-:Y:S04]  /*07b0*/  STL [R6], RZ ;  /* 0x000000ff06007387 */ /* 0x0001e80000100800 */
[----:B------:R0:W-:Y:S04]  /*07c0*/  STL [R6+0x4], RZ ;  /* 0x000004ff06007387 */ /* 0x0001e80000100800 */
[----:B------:R0:W-:Y:S04]  /*07d0*/  STL [R6+0x8], RZ ;  /* 0x000008ff06007387 */ /* 0x0001e80000100800 */
[----:B------:R0:W-:Y:S04]  /*07e0*/  STL [R6+0xc], RZ ;  /* 0x00000cff06007387 */ /* 0x0001e80000100800 */
[----:B--2---:R0:W-:Y:S04]  /*07f0*/  STL [R6+0x1c], R7 ;  /* 0x00001c0706007387 */ /* 0x0041e80000100800 */
[----:B---3--:R0:W-:Y:S04]  /*0800*/  STL [R6+0x20], R11 ;  /* 0x0000200b06007387 */ /* 0x0081e80000100800 */
[----:B----4-:R0:W-:Y:S04]  /*0810*/  STL [R6+0x24], R13 ;  /* 0x0000240d06007387 */ /* 0x0101e80000100800 */
[----:B-----5:R0:W-:Y:S02]  /*0820*/  STL [R6+0x28], R15 ;  /* 0x0000280f06007387 */ /* 0x0201e40000100800 */
.L_x_96:
[----:B------:R-:W-:Y:S05]  /*0830*/  @!P1 BRA `(.L_x_94) ;  /* 0x0000000000309947 */ /* 0x000fea0003800000 */
[----:B01----:R-:W0:Y:S01]  /*0840*/  LDC.64 R6, c[0x0][0x388] ;  /* 0x0000e200ff067b82 */ /* 0x003e220000000a00 */
[----:B------:R-:W-:-:S05]  /*0850*/  UMOV UR4, URZ ;  /* 0x000000ff00047c82 */ /* 0x000fca0008000000 */
.L_x_97:
[----:B---3--:R-:W-:-:S04]  /*0860*/  IMAD.IADD R5, R9, 0x1, R2 ;  /* 0x0000000109057824 */ /* 0x008fc800078e0202 */
[----:B0-----:R-:W-:-:S06]  /*0870*/  IMAD.WIDE R4, R5, 0x4, R6 ;  /* 0x0000000405047825 */ /* 0x001fcc00078e0206 */
        /* <DEDUP_REMOVED lines=8> */
.L_x_94:
[----:B-1----:R-:W-:Y:S01]  /*0900*/  LOP3.LUT R16, R3, 0x7, RZ, 0xc0, !PT ;  /* 0x0000000703107812 */ /* 0x002fe200078ec0ff */
[----:B------:R-:W-:Y:S01]  /*0910*/  VIADD R2, R17, 0xffffffff ;  /* 0xffffffff11027836 */ /* 0x000fe20000000000 */
[C---:B---3--:R-:W-:Y:S01]  /*0920*/  LOP3.LUT R5, R3.reuse, 0x7ffffff0, RZ, 0xc0, !PT ;  /* 0x7ffffff003057812 */ /* 0x048fe200078ec0ff */
[----:B------:R-:W-:Y:S01]  /*0930*/  IMAD.MOV.U32 R10, RZ, RZ, RZ ;  /* 0x000000ffff0a7224 */ /* 0x000fe200078e00ff */
[----:B------:R-:W-:Y:S02]  /*0940*/  IADD3 R4, PT, PT, R16, -0x1, RZ ;  /* 0xffffffff10047810 */ /* 0x000fe40007ffe0ff */
[----:B------:R-:W-:Y:S02]  /*0950*/  ISETP.GE.U32.AND P1, PT, R2, 0x7, PT ;  /* 0x000000070200780c */ /* 0x000fe40003f26070 */
[----:B------:R-:W-:Y:S01]  /*0960*/  ISETP.GE.U32.AND P0, PT, R4, 0x3, PT ;  /* 0x000000030400780c */ /* 0x000fe20003f06070 */
[----:B------:R-:W-:Y:S01]  /*0970*/  IMAD.MOV R4, RZ, RZ, -R5 ;  /* 0x000000ffff047224 */ /* 0x000fe200078e0a05 */
[----:B------:R-:W-:-:S11]  /*0980*/  LOP3.LUT R8, R3, 0x3, RZ, 0xc0, !PT ;  /* 0x0000000303087812 */ /* 0x000fd600078ec0ff */
.L_x_103:
[C---:B0-----:R-:W-:Y:S01]  /*0990*/  LEA R11, R10.reuse, R1, 0x2 ;  /* 0x000000010a0b7211 */ /* 0x041fe200078e10ff */
[----:B------:R-:W0:Y:S04]  /*09a0*/  LDCU UR4, c[0x0][0x39c] ;  /* 0x00007380ff0477ac */ /* 0x000e280008000800 */
[----:B------:R1:W5:Y:S01]  /*09b0*/  LDL R12, [R11] ;  /* 0x000000000b0c7983 */ /* 0x0003620000100800 */
[----:B------:R-:W-:Y:S01]  /*09c0*/  IMAD.MOV.U32 R14, RZ, RZ, RZ ;  /* 0x000000ffff0e7224 */ /* 0x000fe200078e00ff */
[----:B0-----:R-:W-:Y:S02]  /*09d0*/  UISETP.GE.U32.AND UP0, UPT, UR4, 0x10, UPT ;  /* 0x000000100400788c */ /* 0x001fe4000bf06070 */
[----:B------:R-:W-:-:S07]  /*09e0*/  IMAD R13, R10, UR4, RZ ;  /* 0x000000040a0d7c24 */ /* 0x000fce000f8e02ff */
[----:B-1----:R-:W-:Y:S05]  /*09f0*/  BRA.U !UP0, `(.L_x_98) ;  /* 0x0000000108fc7547 */ /* 0x002fea000b800000 */
[----:B------:R-:W0:Y:S01]  /*0a00*/  LDC.64 R2, c[0x0][0x390] ;  /* 0x0000e400ff027b82 */ /* 0x000e220000000a00 */
[----:B------:R-:W-:Y:S01]  /*0a10*/  VIADD R6, R1, 0x3c ;  /* 0x0000003c01067836 */ /* 0x000fe20000000000 */
[----:B------:R-:W-:Y:S01]  /*0a20*/  MOV R7, R4 ;  /* 0x0000000400077202 */ /* 0x000fe20000000f00 */
[----:B0-----:R-:W-:-:S03]  /*0a30*/  IMAD.WIDE.U32 R2, R13, 0x4, R2 ;  /* 0x000000040d027825 */ /* 0x001fc600078e0002 */
[----:B------:R-:W-:-:S05]  /*0a40*/  IADD3 R15, P2, PT, R2, 0x20, RZ ;  /* 0x00000020020f7810 */ /* 0x000fca0007f5e0ff */
[----:B------:R-:W-:-:S08]  /*0a50*/  IMAD.X R18, RZ, RZ, R3, P2 ;  /* 0x000000ffff127224 */ /* 0x000fd000010e0603 */
.L_x_99:
[----:B------:R-:W-:Y:S01]  /*0a60*/  MOV R2, R15 ;  /* 0x0000000f00027202 */ /* 0x000fe20000000f00 */
[----:B------:R-:W-:Y:S01]  /*0a70*/  IMAD.MOV.U32 R3, RZ, RZ, R18 ;  /* 0x000000ffff037224 */ /* 0x000fe200078e0012 */
[----:B------:R-:W2:Y:S04]  /*0a80*/  LDL R14, [R6+-0x20] ;  /* 0xffffe000060e7983 */ /* 0x000ea80000100800 */
[----:B------:R-:W2:Y:S04]  /*0a90*/  LDG.E R19, desc[UR6][R2.64+-0x20] ;  /* 0xffffe00602137981 */ /* 0x000ea8000c1e1900 */
[----:B------:R-:W3:Y:S04]  /*0aa0*/  LDL R24, [R6+-0x1c] ;  /* 0xffffe40006187983 */ /* 0x000ee80000100800 */
[----:B------:R-:W3:Y:S04]  /*0ab0*/  LDG.E R25, desc[UR6][R2.64+-0x1c] ;  /* 0xffffe40602197981 */ /* 0x000ee8000c1e1900 */
[----:B------:R-:W4:Y:S04]  /*0ac0*/  LDL R22, [R6+-0x18] ;  /* 0xffffe80006167983 */ /* 0x000f280000100800 */
[----:B------:R-:W4:Y:S04]  /*0ad0*/  LDG.E R15, desc[UR6][R2.64+-0x18] ;  /* 0xffffe806020f7981 */ /* 0x000f28000c1e1900 */
[----:B------:R-:W4:Y:S04]  /*0ae0*/  LDL R18, [R6+-0x14] ;  /* 0xffffec0006127983 */ /* 0x000f280000100800 */
[----:B------:R-:W4:Y:S04]  /*0af0*/  LDG.E R21, desc[UR6][R2.64+-0x14] ;  /* 0xffffec0602157981 */ /* 0x000f28000c1e1900 */
[----:B------:R-:W4:Y:S04]  /*0b00*/  LDL R20, [R6+-0x10] ;  /* 0xfffff00006147983 */ /* 0x000f280000100800 */
[----:B------:R-:W4:Y:S01]  /*0b10*/  LDG.E R23, desc[UR6][R2.64+-0x10] ;  /* 0xfffff00602177981 */ /* 0x000f22000c1e1900 */
[----:B--2--5:R-:W-:-:S03]  /*0b20*/  FFMA R12, R19, R14, R12 ;  /* 0x0000000e130c7223 */ /* 0x024fc6000000000c */
[----:B------:R-:W2:Y:S04]  /*0b30*/  LDL R14, [R6+-0xc] ;  /* 0xfffff400060e7983 */ /* 0x000ea80000100800 */
[----:B------:R-:W2:Y:S01]  /*0b40*/  LDG.E R19, desc[UR6][R2.64+-0xc] ;  /* 0xfffff40602137981 */ /* 0x000ea2000c1e1900 */
[----:B---3--:R-:W-:-:S03]  /*0b50*/  FFMA R12, R25, R24, R12 ;  /* 0x00000018190c7223 */ /* 0x008fc6000000000c */
[----:B------:R-:W3:Y:S01]  /*0b60*/  LDG.E R25, desc[UR6][R2.64+0x4] ;  /* 0x0000040602197981 */ /* 0x000ee2000c1e1900 */
[----:B----4-:R-:W-:-:S03]  /*0b70*/  FFMA R22, R15, R22, R12 ;  /* 0x000000160f167223 */ /* 0x010fc6000000000c */
[----:B------:R-:W4:Y:S04]  /*0b80*/  LDL R15, [R6+-0x8] ;  /* 0xfffff800060f7983 */ /* 0x000f280000100800 */
[----:B------:R-:W4:Y:S01]  /*0b90*/  LDG.E R12, desc[UR6][R2.64+-0x8] ;  /* 0xfffff806020c7981 */ /* 0x000f22000c1e1900 */
[----:B------:R-:W-:-:S03]  /*0ba0*/  FFMA R22, R21, R18, R22 ;  /* 0x0000001215167223 */ /* 0x000fc60000000016 */
[----:B------:R-:W3:Y:S04]  /*0bb0*/  LDL R18, [R6+-0x4] ;  /* 0xfffffc0006127983 */ /* 0x000ee80000100800 */
[----:B------:R-:W3:Y:S01]  /*0bc0*/  LDG.E R21, desc[UR6][R2.64+-0x4] ;  /* 0xfffffc0602157981 */ /* 0x000ee2000c1e1900 */
[----:B------:R-:W-:-:S03]  /*0bd0*/  FFMA R22, R23, R20, R22 ;  /* 0x0000001417167223 */ /* 0x000fc60000000016 */
[----:B------:R-:W3:Y:S04]  /*0be0*/  LDL R20, [R6] ;  /* 0x0000000006147983 */ /* 0x000ee80000100800 */
[----:B------:R-:W3:Y:S01]  /*0bf0*/  LDG.E R23, desc[UR6][R2.64] ;  /* 0x0000000602177981 */ /* 0x000ee2000c1e1900 */
[----:B--2---:R-:W-:-:S03]  /*0c00*/  FFMA R27, R19, R14, R22 ;  /* 0x0000000e131b7223 */ /* 0x004fc60000000016 */
[----:B------:R-:W2:Y:S04]  /*0c10*/  LDL R22, [R6+0x4] ;  /* 0x0000040006167983 */ /* 0x000ea80000100800 */
[----:B------:R-:W2:Y:S04]  /*0c20*/  LDL R19, [R6+0x8] ;  /* 0x0000080006137983 */ /* 0x000ea80000100800 */
[----:B------:R-:W2:Y:S01]  /*0c30*/  LDG.E R14, desc[UR6][R2.64+0x8] ;  /* 0x00000806020e7981 */ /* 0x000ea2000c1e1900 */
[----:B----4-:R-:W-:-:S03]  /*0c40*/  FFMA R12, R12, R15, R27 ;  /* 0x0000000f0c0c7223 */ /* 0x010fc6000000001b */
[----:B------:R-:W4:Y:S01]  /*0c50*/  LDG.E R15, desc[UR6][R2.64+0xc] ;  /* 0x00000c06020f7981 */ /* 0x000f22000c1e1900 */
[----:B---3--:R-:W-:-:S03]  /*0c60*/  FFMA R18, R21, R18, R12 ;  /* 0x0000001215127223 */ /* 0x008fc6000000000c */
[----:B------:R-:W4:Y:S04]  /*0c70*/  LDL R12, [R6+0xc] ;  /* 0x00000c00060c7983 */ /* 0x000f280000100800 */
[----:B------:R-:W3:Y:S01]  /*0c80*/  LDG.E R21, desc[UR6][R2.64+0x10] ;  /* 0x0000100602157981 */ /* 0x000ee2000c1e1900 */
[----:B------:R-:W-:-:S03]  /*0c90*/  FFMA R20, R23, R20, R18 ;  /* 0x0000001417147223 */ /* 0x000fc60000000012 */
[----:B------:R-:W3:Y:S04]  /*0ca0*/  LDL R18, [R6+0x10] ;  /* 0x0000100006127983 */ /* 0x000ee80000100800 */
[----:B------:R-:W3:Y:S01]  /*0cb0*/  LDL R23, [R6+0x14] ;  /* 0x0000140006177983 */ /* 0x000ee20000100800 */
[----:B--2---:R-:W-:-:S03]  /*0cc0*/  FFMA R25, R25, R22, R20 ;  /* 0x0000001619197223 */ /* 0x004fc60000000014 */
[----:B------:R-:W2:Y:S04]  /*0cd0*/  LDG.E R20, desc[UR6][R2.64+0x14] ;  /* 0x0000140602147981 */ /* 0x000ea8000c1e1900 */
[----:B------:R-:W2:Y:S01]  /*0ce0*/  LDL R22, [R6+0x18] ;  /* 0x0000180006167983 */ /* 0x000ea20000100800 */
[----:B------:R-:W-:-:S03]  /*0cf0*/  FFMA R24, R14, R19, R25 ;  /* 0x000000130e187223 */ /* 0x000fc60000000019 */
[----:B------:R-:W2:Y:S04]  /*0d00*/  LDG.E R25, desc[UR6][R2.64+0x18] ;  /* 0x0000180602197981 */ /* 0x000ea8000c1e1900 */
[----:B------:R0:W2:Y:S04]  /*0d10*/  LDL R19, [R6+0x1c] ;  /* 0x00001c0006137983 */ /* 0x0000a80000100800 */
[----:B------:R-:W2:Y:S01]  /*0d20*/  LDG.E R14, desc[UR6][R2.64+0x1c] ;  /* 0x00001c06020e7981 */ /* 0x000ea2000c1e1900 */
[----:B------:R-:W-:-:S04]  /*0d30*/  IADD3 R7, PT, PT, R7, 0x10, RZ ;  /* 0x0000001007077810 */ /* 0x000fc80007ffe0ff */
[----:B------:R-:W-:Y:S01]  /*0d40*/  ISETP.NE.AND P2, PT, R7, RZ, PT ;  /* 0x000000ff0700720c */ /* 0x000fe20003f45270 */
[----:B----4-:R-:W-:Y:S01]  /*0d50*/  FFMA R12, R15, R12, R24 ;  /* 0x0000000c0f0c7223 */ /* 0x010fe20000000018 */
[----:B------:R-:W-:-:S03]  /*0d60*/  IADD3 R15, P3, PT, R2, 0x40, RZ ;  /* 0x00000040020f7810 */ /* 0x000fc60007f7e0ff */
[----:B---3--:R-:W-:Y:S02]  /*0d70*/  FFMA R21, R21, R18, R12 ;  /* 0x0000001215157223 */ /* 0x008fe4000000000c */
[----:B------:R-:W-:Y:S01]  /*0d80*/  IMAD.X R18, RZ, RZ, R3, P3 ;  /* 0x000000ffff127224 */ /* 0x000fe200018e0603 */
[----:B0-----:R-:W-:Y:S01]  /*0d90*/  IADD3 R6, PT, PT, R6, 0x40, RZ ;  /* 0x0000004006067810 */ /* 0x001fe20007ffe0ff */
[----:B--2---:R-:W-:-:S04]  /*0da0*/  FFMA R20, R20, R23, R21 ;  /* 0x0000001714147223 */ /* 0x004fc80000000015 */
[----:B------:R-:W-:-:S04]  /*0db0*/  FFMA R25, R25, R22, R20 ;  /* 0x0000001619197223 */ /* 0x000fc80000000014 */
[----:B------:R-:W-:Y:S01]  /*0dc0*/  FFMA R12, R14, R19, R25 ;  /* 0x000000130e0c7223 */ /* 0x000fe20000000019 */
[----:B------:R-:W-:Y:S06]  /*0dd0*/  @P2 BRA `(.L_x_99) ;  /* 0xfffffffc00202947 */ /* 0x000fec000383ffff */
[----:B------:R-:W-:-:S07]  /*0de0*/  IMAD.MOV.U32 R14, RZ, RZ, R5 ;  /* 0x000000ffff0e7224 */ /* 0x000fce00078e0005 */
.L_x_98:
[----:B------:R-:W-:-:S13]  /*0df0*/  ISETP.NE.AND P2, PT, R17, RZ, PT ;  /* 0x000000ff1100720c */ /* 0x000fda0003f45270 */
[----:B------:R-:W-:Y:S05]  /*0e00*/  @!P2 BRA `(.L_x_100) ;  /* 0x00000004004ca947 */ /* 0x000fea0003800000 */
[----:B------:R-:W-:Y:S01]  /*0e10*/  ISETP.NE.AND P2, PT, R16, RZ, PT ;  /* 0x000000ff1000720c */ /* 0x000fe20003f45270 */
[----:B------:R-:W-:-:S12]  /*0e20*/  @!P1 BRA `(.L_x_101) ;  /* 0x0000000000889947 */ /* 0x000fd80003800000 */
[----:B------:R-:W0:Y:S01]  /*0e30*/  LDC.64 R6, c[0x0][0x390] ;  /* 0x0000e400ff067b82 */ /* 0x000e220000000a00 */
[CC--:B------:R-:W-:Y:S01]  /*0e40*/  IADD3 R19, PT, PT, R13.reuse, R14.reuse, RZ ;  /* 0x0000000e0d137210 */ /* 0x0c0fe20007ffe0ff */
[----:B------:R-:W-:Y:S01]  /*0e50*/  IMAD R15, R14, 0x4, R0 ;  /* 0x000000040e0f7824 */ /* 0x000fe200078e0200 */
[----:B------:R-:W-:-:S04]  /*0e60*/  IADD3 R18, P3, PT, R13, R14, RZ ;  /* 0x0000000e0d127210 */ /* 0x000fc80007f7e0ff */
[----:B------:R-:W-:Y:S01]  /*0e70*/  IADD3.X R20, PT, PT, RZ, RZ, RZ, P3, !PT ;  /* 0x000000ffff147210 */ /* 0x000fe20001ffe4ff */
[----:B------:R-:W1:Y:S01]  /*0e80*/  LDC.64 R2, c[0x0][0x390] ;  /* 0x0000e400ff027b82 */ /* 0x000e620000000a00 */
[----:B------:R-:W2:Y:S04]  /*0e90*/  LDL R22, [R15] ;  /* 0x000000000f167983 */ /* 0x000ea80000100800 */
[----:B------:R-:W3:Y:S04]  /*0ea0*/  LDL R24, [R15+0x4] ;  /* 0x000004000f187983 */ /* 0x000ee80000100800 */
[----:B------:R-:W4:Y:S01]  /*0eb0*/  LDL R27, [R15+0x1c] ;  /* 0x00001c000f1b7983 */ /* 0x000f220000100800 */
[----:B0-----:R-:W-:-:S06]  /*0ec0*/  IMAD.WIDE.U32 R6, R19, 0x4, R6 ;  /* 0x0000000413067825 */ /* 0x001fcc00078e0006 */
[----:B------:R-:W2:Y:S01]  /*0ed0*/  LDG.E R7, desc[UR6][R6.64] ;  /* 0x0000000606077981 */ /* 0x000ea2000c1e1900 */
[----:B-1----:R-:W-:-:S04]  /*0ee0*/  LEA R2, P3, R18, R2, 0x2 ;  /* 0x0000000212027211 */ /* 0x002fc800078610ff */
[----:B------:R-:W-:Y:S02]  /*0ef0*/  LEA.HI.X R3, R18, R3, R20, 0x2, P3 ;  /* 0x0000000312037211 */ /* 0x000fe400018f1414 */
[----:B------:R-:W4:Y:S04]  /*0f00*/  LDL R18, [R15+0x8] ;  /* 0x000008000f127983 */ /* 0x000f280000100800 */
[----:B------:R-:W3:Y:S04]  /*0f10*/  LDG.E R25, desc[UR6][R2.64+0x4] ;  /* 0x0000040602197981 */ /* 0x000ee8000c1e1900 */
[----:B------:R-:W4:Y:S04]  /*0f20*/  LDG.E R19, desc[UR6][R2.64+0x8] ;  /* 0x0000080602137981 */ /* 0x000f28000c1e1900 */
[----:B------:R-:W4:Y:S04]  /*0f30*/  LDL R20, [R15+0xc] ;  /* 0x00000c000f147983 */ /* 0x000f280000100800 */
[----:B------:R-:W4:Y:S04]  /*0f40*/  LDG.E R21, desc[UR6][R2.64+0xc] ;  /* 0x00000c0602157981 */ /* 0x000f28000c1e1900 */
[----:B------:R-:W4:Y:S04]  /*0f50*/  LDG.E R23, desc[UR6][R2.64+0x10] ;  /* 0x0000100602177981 */ /* 0x000f28000c1e1900 */
[----:B------:R-:W4:Y:S01]  /*0f60*/  LDG.E R6, desc[UR6][R2.64+0x18] ;  /* 0x0000180602067981 */ /* 0x000f22000c1e1900 */
[----:B--2--5:R-:W-:-:S03]  /*0f70*/  FFMA R22, R7, R22, R12 ;  /* 0x0000001607167223 */ /* 0x024fc6000000000c */
[----:B------:R-:W2:Y:S04]  /*0f80*/  LDL R12, [R15+0x10] ;  /* 0x000010000f0c7983 */ /* 0x000ea80000100800 */
[----:B------:R-:W2:Y:S01]  /*0f90*/  LDG.E R7, desc[UR6][R2.64+0x14] ;  /* 0x0000140602077981 */ /* 0x000ea2000c1e1900 */
[----:B---3--:R-:W-:-:S03]  /*0fa0*/  FFMA R26, R25, R24, R22 ;  /* 0x00000018191a7223 */ /* 0x008fc60000000016 */
[----:B------:R-:W3:Y:S04]  /*0fb0*/  LDL R22, [R15+0x14] ;  /* 0x000014000f167983 */ /* 0x000ee80000100800 */
[----:B------:R-:W3:Y:S04]  /*0fc0*/  LDL R25, [R15+0x18] ;  /* 0x000018000f197983 */ /* 0x000ee80000100800 */
[----:B------:R-:W3:Y:S01]  /*0fd0*/  LDG.E R24, desc[UR6][R2.64+0x1c] ;  /* 0x00001c0602187981 */ /* 0x000ee2000c1e1900 */
[----:B----4-:R-:W-:-:S04]  /*0fe0*/  FFMA R18, R19, R18, R26 ;  /* 0x0000001213127223 */ /* 0x010fc8000000001a */
[----:B------:R-:W-:Y:S01]  /*0ff0*/  FFMA R18, R21, R20, R18 ;  /* 0x0000001415127223 */ /* 0x000fe20000000012 */
[----:B------:R-:W-:-:S03]  /*1000*/  VIADD R14, R14, 0x8 ;  /* 0x000000080e0e7836 */ /* 0x000fc60000000000 */
[----:B--2---:R-:W-:-:S04]  /*1010*/  FFMA R12, R23, R12, R18 ;  /* 0x0000000c170c7223 */ /* 0x004fc80000000012 */
[----:B---3--:R-:W-:-:S04]  /*1020*/  FFMA R7, R7, R22, R12 ;  /* 0x0000001607077223 */ /* 0x008fc8000000000c */
[----:B------:R-:W-:-:S04]  /*1030*/  FFMA R7, R6, R25, R7 ;  /* 0x0000001906077223 */ /* 0x000fc80000000007 */
[----:B------:R-:W-:-:S07]  /*1040*/  FFMA R12, R24, R27, R7 ;  /* 0x0000001b180c7223 */ /* 0x000fce0000000007 */
.L_x_101:
        /* <DEDUP_REMOVED lines=9> */
[----:B------:R-:W2:Y:S04]  /*10e0*/  LDL R22, [R15+0x8] ;  /* 0x000008000f167983 */ /* 0x000ea80000100800 */
[----:B------:R-:W3:Y:S01]  /*10f0*/  LDL R24, [R15+0xc] ;  /* 0x00000c000f187983 */ /* 0x000ee20000100800 */
[----:B0-----:R-:W-:-:S06]  /*1100*/  IMAD.WIDE.U32 R6, R19, 0x4, R6 ;  /* 0x0000000413067825 */ /* 0x001fcc00078e0006 */
[----:B------:R-:W4:Y:S01]  /*1110*/  LDG.E R7, desc[UR6][R6.64] ;  /* 0x0000000606077981 */ /* 0x000f22000c1e1900 */
[----:B-1----:R-:W-:-:S04]  /*1120*/  LEA R2, P3, R18, R2, 0x2 ;  /* 0x0000000212027211 */ /* 0x002fc800078610ff */
[----:B------:R-:W-:Y:S02]  /*1130*/  LEA.HI.X R3, R18, R3, R20, 0x2, P3 ;  /* 0x0000000312037211 */ /* 0x000fe400018f1414 */
[----:B------:R-:W4:Y:S04]  /*1140*/  LDL R18, [R15] ;  /* 0x000000000f127983 */ /* 0x000f280000100800 */
[----:B------:R-:W2:Y:S04]  /*1150*/  LDL R20, [R15+0x4] ;  /* 0x000004000f147983 */ /* 0x000ea80000100800 */
[----:B------:R-:W2:Y:S04]  /*1160*/  LDG.E R19, desc[UR6][R2.64+0x4] ;  /* 0x0000040602137981 */ /* 0x000ea8000c1e1900 */
[----:B------:R-:W3:Y:S04]  /*1170*/  LDG.E R21, desc[UR6][R2.64+0x8] ;  /* 0x0000080602157981 */ /* 0x000ee8000c1e1900 */
[----:B------:R-:W3:Y:S01]  /*1180*/  LDG.E R23, desc[UR6][R2.64+0xc] ;  /* 0x00000c0602177981 */ /* 0x000ee2000c1e1900 */
[----:B------:R-:W-:-:S02]  /*1190*/  VIADD R14, R14, 0x4 ;  /* 0x000000040e0e7836 */ /* 0x000fc40000000000 */
[----:B----45:R-:W-:-:S04]  /*11a0*/  FFMA R18, R7, R18, R12 ;  /* 0x0000001207127223 */ /* 0x030fc8000000000c */
[----:B--2---:R-:W-:-:S04]  /*11b0*/  FFMA R18, R19, R20, R18 ;  /* 0x0000001413127223 */ /* 0x004fc80000000012 */
[----:B---3--:R-:W-:-:S04]  /*11c0*/  FFMA R18, R21, R22, R18 ;  /* 0x0000001615127223 */ /* 0x008fc80000000012 */
[----:B------:R-:W-:-:S07]  /*11d0*/  FFMA R12, R23, R24, R18 ;  /* 0x00000018170c7223 */ /* 0x000fce0000000012 */
.L_x_102:
[----:B------:R-:W-:Y:S05]  /*11e0*/  @!P2 BRA `(.L_x_100) ;  /* 0x000000000054a947 */ /* 0x000fea0003800000 */
[----:B------:R-:W0:Y:S01]  /*11f0*/  LDC.64 R2, c[0x0][0x390] ;  /* 0x0000e400ff027b82 */ /* 0x000e220000000a00 */
[----:B------:R-:W-:Y:S01]  /*1200*/  IADD3 R7, PT, PT, R13, R14, RZ ;  /* 0x0000000e0d077210 */ /* 0x000fe20007ffe0ff */
[----:B------:R-:W-:-:S04]  /*1210*/  IMAD R6, R14, 0x4, R0 ;  /* 0x000000040e067824 */ /* 0x000fc800078e0200 */
[----:B0-----:R-:W-:Y:S02]  /*1220*/  IMAD.WIDE.U32 R2, R7, 0x4, R2 ;  /* 0x0000000407027825 */ /* 0x001fe400078e0002 */
[----:B------:R-:W2:Y:S04]  /*1230*/  LDL R7, [R6] ;  /* 0x0000000006077983 */ /* 0x000ea80000100800 */
[----:B------:R-:W2:Y:S01]  /*1240*/  LDG.E R3, desc[UR6][R2.64] ;  /* 0x0000000602037981 */ /* 0x000ea2000c1e1900 */
[----:B------:R-:W-:Y:S01]  /*1250*/  ISETP.NE.AND P2, PT, R8, 0x1, PT ;  /* 0x000000010800780c */ /* 0x000fe20003f45270 */
[----:B--2--5:R-:W-:-:S12]  /*1260*/  FFMA R12, R3, R7, R12 ;  /* 0x00000007030c7223 */ /* 0x024fd8000000000c */
[----:B------:R-:W-:Y:S05]  /*1270*/  @!P2 BRA `(.L_x_100) ;  /* 0x000000000030a947 */ /* 0x000fea0003800000 */
[----:B------:R-:W0:Y:S01]  /*1280*/  LDC.64 R2, c[0x0][0x390] ;  /* 0x0000e400ff027b82 */ /* 0x000e220000000a00 */
[----:B------:R-:W-:Y:S02]  /*1290*/  IADD3 R13, P3, PT, R13, R14, RZ ;  /* 0x0000000e0d0d7210 */ /* 0x000fe40007f7e0ff */
[----:B------:R-:W-:Y:S02]  /*12a0*/  ISETP.NE.AND P2, PT, R8, 0x2, PT ;  /* 0x000000020800780c */ /* 0x000fe40003f45270 */
[----:B------:R-:W-:Y:S02]  /*12b0*/  IADD3.X R14, PT, PT, RZ, RZ, RZ, P3, !PT ;  /* 0x000000ffff0e7210 */ /* 0x000fe40001ffe4ff */
[----:B0-----:R-:W-:-:S04]  /*12c0*/  LEA R2, P3, R13, R2, 0x2 ;  /* 0x000000020d027211 */ /* 0x001fc800078610ff */
[----:B------:R-:W-:Y:S02]  /*12d0*/  LEA.HI.X R3, R13, R3, R14, 0x2, P3 ;  /* 0x000000030d037211 */ /* 0x000fe400018f140e */
[----:B------:R-:W2:Y:S04]  /*12e0*/  LDL R13, [R6+0x4] ;  /* 0x00000400060d7983 */ /* 0x000ea80000100800 */
[----:B------:R-:W2:Y:S04]  /*12f0*/  LDG.E R7, desc[UR6][R2.64+0x4] ;  /* 0x0000040602077981 */ /* 0x000ea8000c1e1900 */
[----:B------:R-:W3:Y:S04]  /*1300*/  @P2 LDG.E R15, desc[UR6][R2.64+0x8] ;  /* 0x00000806020f2981 */ /* 0x000ee8000c1e1900 */
[----:B------:R-:W3:Y:S01]  /*1310*/  @P2 LDL R14, [R6+0x8] ;  /* 0x00000800060e2983 */ /* 0x000ee20000100800 */
[----:B--2---:R-:W-:-:S04]  /*1320*/  FFMA R12, R7, R13, R12 ;  /* 0x0000000d070c7223 */ /* 0x004fc8000000000c */
[----:B---3--:R-:W-:-:S07]  /*1330*/  @P2 FFMA R12, R15, R14, R12 ;  /* 0x0000000e0f0c2223 */ /* 0x008fce000000000c */
.L_x_100:
[----:B-----5:R1:W-:Y:S01]  /*1340*/  STL [R11], R12 ;  /* 0x0000000c0b007387 */ /* 0x0203e20000100800 */
[----:B------:R-:W-:-:S05]  /*1350*/  VIADD R10, R10, 0x1 ;  /* 0x000000010a0a7836 */ /* 0x000fca0000000000 */
[----:B------:R-:W-:-:S13]  /*1360*/  ISETP.NE.AND P2, PT, R10, UR4, PT ;  /* 0x000000040a007c0c */ /* 0x000fda000bf45270 */
[----:B-1----:R-:W-:Y:S05]  /*1370*/  @P2 BRA `(.L_x_103) ;  /* 0xfffffff400842947 */ /* 0x002fea000383ffff */
[----:B------:R-:W-:Y:S01]  /*1380*/  HFMA2 R12, -RZ, RZ, 0, 0 ;  /* 0x00000000ff0c7431 */ /* 0x000fe200000001ff */
[----:B------:R-:W-:Y:S06]  /*1390*/  BRA.U !UP0, `(.L_x_104) ;  /* 0x0000001108787547 */ /* 0x000fec000b800000 */
[----:B------:R-:W0:Y:S01]  /*13a0*/  LDCU.64 UR4, c[0x0][0x380] ;  /* 0x00007000ff0477ac */ /* 0x000e220008000a00 */
[----:B------:R-:W-:Y:S01]  /*13b0*/  VIADD R12, R1, 0x20 ;  /* 0x00000020010c7836 */ /* 0x000fe20000000000 */
[----:B------:R-:W-:Y:S01]  /*13c0*/  MOV R18, R9 ;  /* 0x0000000900127202 */ /* 0x000fe20000000f00 */
[----:B0-----:R-:W-:-:S04]  /*13d0*/  UIADD3 UR4, UP0, UPT, UR4, 0x20, URZ ;  /* 0x0000002004047890 */ /* 0x001fc8000ff1e0ff */
[----:B------:R-:W-:-:S12]  /*13e0*/  UIADD3.X UR5, UPT, UPT, URZ, UR5, URZ, UP0, !UPT ;  /* 0x00000005ff057290 */ /* 0x000fd800087fe4ff */
.L_x_153:
[----:B------:R-:W2:Y:S01]  /*13f0*/  LDL R6, [R12+-0x20] ;  /* 0xffffe0000c067983 */ /* 0x000ea20000100800 */
[----:B------:R-:W-:Y:S01]  /*1400*/  MOV R2, UR4 ;  /* 0x0000000400027c02 */ /* 0x000fe20008000f00 */
[----:B------:R-:W-:Y:S01]  /*1410*/  IMAD.U32 R3, RZ, RZ, UR5 ;  /* 0x00000005ff037e24 */ /* 0x000fe2000f8e00ff */
[----:B------:R-:W-:Y:S03]  /*1420*/  BSSY.RECONVERGENT B1, `(.L_x_105) ;  /* 0x000000f000017945 */ /* 0x000fe60003800200 */
[----:B------:R-:W-:-:S04]  /*1430*/  IMAD.WIDE R2, R18, 0x4, R2 ;  /* 0x0000000412027825 */ /* 0x000fc800078e0202 */
[----:B--2---:R-:W-:-:S05]  /*1440*/  VIADD R0, R6, 0x1800000 ;  /* 0x0180000006007836 */ /* 0x004fca0000000000 */
[----:B------:R-:W-:-:S04]  /*1450*/  LOP3.LUT R0, R0, 0x7f800000, RZ, 0xc0, !PT ;  /* 0x7f80000000007812 */ /* 0x000fc800078ec0ff */
[----:B------:R-:W-:-:S13]  /*1460*/  ISETP.GT.U32.AND P0, PT, R0, 0x1ffffff, PT ;  /* 0x01ffffff0000780c */ /* 0x000fda0003f04070 */
[----:B------:R-:W-:Y:S05]  /*1470*/  @P0 BRA `(.L_x_106) ;  /* 0x0000000000140947 */ /* 0x000fea0003800000 */
[----:B------:R-:W-:Y:S02]  /*1480*/  MOV R0, R6 ;  /* 0x0000000600007202 */ /* 0x000fe40000000f00 */
[----:B------:R-:W-:-:S07]  /*1490*/  MOV R6, 0x14b0 ;  /* 0x000014b000067802 */ /* 0x000fce0000000f00 */
[----:B------:R-:W-:Y:S05]  /*14a0*/  CALL.REL.NOINC `($__internal_2_$__cuda_sm20_rcp_rn_f32_slowpath) ;  /* 0x0000002000247944 */ /* 0x000fea0003c00000 */
[----:B------:R-:W-:Y:S01]  /*14b0*/  IMAD.MOV.U32 R7, RZ, RZ, R11 ;  /* 0x000000ffff077224 */ /* 0x000fe200078e000b */
[----:B------:R-:W-:Y:S06]  /*14c0*/  BRA `(.L_x_107) ;  /* 0x0000000000107947 */ /* 0x000fec0003800000 */
.L_x_106:
[----:B------:R-:W0:Y:S02]  /*14d0*/  MUFU.RCP R7, R6 ;  /* 0x0000000600077308 */ /* 0x000e240000001000 */
[----:B0-----:R-:W-:-:S04]  /*14e0*/  FFMA R0, R6, R7, -1 ;  /* 0xbf80000006007423 */ /* 0x001fc80000000007 */
[----:B------:R-:W-:-:S04]  /*14f0*/  FADD.FTZ R0, -R0, -RZ ;  /* 0x800000ff00007221 */ /* 0x000fc80000010100 */
[----:B------:R-:W-:-:S07]  /*1500*/  FFMA R7, R7, R0, R7 ;  /* 0x0000000007077223 */ /* 0x000fce0000000007 */
.L_x_107:
[----:B------:R-:W-:Y:S05]  /*1510*/  BSYNC.RECONVERGENT B1 ;  /* 0x0000000000017941 */ /* 0x000fea0003800200 */
.L_x_105:
[----:B------:R-:W2:Y:S01]  /*1520*/  LDL R6, [R12+-0x1c] ;  /* 0xffffe4000c067983 */ /* 0x000ea20000100800 */
[----:B------:R-:W-:Y:S03]  /*1530*/  BSSY.RECONVERGENT B1, `(.L_x_108) ;  /* 0x000000f000017945 */ /* 0x000fe60003800200 */
[----:B------:R0:W-:Y:S01]  /*1540*/  STG.E desc[UR6][R2.64+-0x20], R7 ;  /* 0xffffe00702007986 */ /* 0x0001e2000c101906 */
[----:B--2---:R-:W-:-:S04]  /*1550*/  IADD3 R0, PT, PT, R6, 0x1800000, RZ ;  /* 0x0180000006007810 */ /* 0x004fc80007ffe0ff */
[----:B------:R-:W-:-:S04]  /*1560*/  LOP3.LUT R0, R0, 0x7f800000, RZ, 0xc0, !PT ;  /* 0x7f80000000007812 */ /* 0x000fc800078ec0ff */
[----:B------:R-:W-:-:S13]  /*1570*/  ISETP.GT.U32.AND P0, PT, R0, 0x1ffffff, PT ;  /* 0x01ffffff0000780c */ /* 0x000fda0003f04070 */
[----:B0-----:R-:W-:Y:S05]  /*1580*/  @P0 BRA `(.L_x_109) ;  /* 0x0000000000140947 */ /* 0x001fea0003800000 */
[----:B------:R-:W-:Y:S01]  /*1590*/  IMAD.MOV.U32 R0, RZ, RZ, R6 ;  /* 0x000000ffff007224 */ /* 0x000fe200078e0006 */
[----:B------:R-:W-:-:S07]  /*15a0*/  MOV R6, 0x15c0 ;  /* 0x000015c000067802 */ /* 0x000fce0000000f00 */
[----:B------:R-:W-:Y:S05]  /*15b0*/  CALL.REL.NOINC `($__internal_2_$__cuda_sm20_rcp_rn_f32_slowpath) ;  /* 0x0000001c00e07944 */ /* 0x000fea0003c00000 */
[----:B------:R-:W-:Y:S01]  /*15c0*/  MOV R7, R11 ;  /* 0x0000000b00077202 */ /* 0x000fe20000000f00 */
[----:B------:R-:W-:Y:S06]  /*15d0*/  BRA `(.L_x_110) ;  /* 0x0000000000107947 */ /* 0x000fec0003800000 */
.L_x_109:
[----:B------:R-:W0:Y:S02]  /*15e0*/  MUFU.RCP R7, R6 ;  /* 0x0000000600077308 */ /* 0x000e240000001000 */
[----:B0-----:R-:W-:-:S04]  /*15f0*/  FFMA R0, R6, R7, -1 ;  /* 0xbf80000006007423 */ /* 0x001fc80000000007 */
[----:B------:R-:W-:-:S04]  /*1600*/  FADD.FTZ R0, -R0, -RZ ;  /* 0x800000ff00007221 */ /* 0x000fc80000010100 */
[----:B------:R-:W-:-:S07]  /*1610*/  FFMA R7, R7, R0, R7 ;  /* 0x0000000007077223 */ /* 0x000fce0000000007 */
.L_x_110:
[----:B------:R-:W-:Y:S05]  /*1620*/  BSYNC.RECONVERGENT B1 ;  /* 0x0000000000017941 */ /* 0x000fea0003800200 */
.L_x_108:
[----:B------:R-:W2:Y:S01]  /*1630*/  LDL R6, [R12+-0x18] ;  /* 0xffffe8000c067983 */ /* 0x000ea20000100800 */
[----:B------:R-:W-:Y:S03]  /*1640*/  BSSY.RECONVERGENT B1, `(.L_x_111) ;  /* 0x000000f000017945 */ /* 0x000fe60003800200 */
[----:B------:R0:W-:Y:S01]  /*1650*/  STG.E desc[UR6][R2.64+-0x1c], R7 ;  /* 0xffffe40702007986 */ /* 0x0001e2000c101906 */
[----:B--2---:R-:W-:-:S05]  /*1660*/  VIADD R0, R6, 0x1800000 ;  /* 0x0180000006007836 */ /* 0x004fca0000000000 */
[----:B------:R-:W-:-:S04]  /*1670*/  LOP3.LUT R0, R0, 0x7f800000, RZ, 0xc0, !PT ;  /* 0x7f80000000007812 */ /* 0x000fc800078ec0ff */
[----:B------:R-:W-:-:S13]  /*1680*/  ISETP.GT.U32.AND P0, PT, R0, 0x1ffffff, PT ;  /* 0x01ffffff0000780c */ /* 0x000fda0003f04070 */
[----:B0-----:R-:W-:Y:S05]  /*1690*/  @P0 BRA `(.L_x_112) ;  /* 0x0000000000140947 */ /* 0x001fea0003800000 */
[----:B------:R-:W-:Y:S02]  /*16a0*/  MOV R0, R6 ;  /* 0x0000000600007202 */ /* 0x000fe40000000f00 */
[----:B------:R-:W-:-:S07]  /*16b0*/  MOV R6, 0x16d0 ;  /* 0x000016d000067802 */ /* 0x000fce0000000f00 */
[----:B------:R-:W-:Y:S05]  /*16c0*/  CALL.REL.NOINC `($__internal_2_$__cuda_sm20_rcp_rn_f32_slowpath) ;  /* 0x0000001c009c7944 */ /* 0x000fea0003c00000 */
[----:B------:R-:W-:Y:S01]  /*16d0*/  IMAD.MOV.U32 R7, RZ, RZ, R11 ;  /* 0x000000ffff077224 */ /* 0x000fe200078e000b */
[----:B------:R-:W-:Y:S06]  /*16e0*/  BRA `(.L_x_113) ;  /* 0x0000000000107947 */ /* 0x000fec0003800000 */
.L_x_112:
[----:B------:R-:W0:Y:S02]  /*16f0*/  MUFU.RCP R7, R6 ;  /* 0x0000000600077308 */ /* 0x000e240000001000 */
[----:B0-----:R-:W-:-:S04]  /*1700*/  FFMA R0, R6, R7, -1 ;  /* 0xbf80000006007423 */ /* 0x001fc80000000007 */
[----:B------:R-:W-:-:S04]  /*1710*/  FADD.FTZ R0, -R0, -RZ ;  /* 0x800000ff00007221 */ /* 0x000fc80000010100 */
[----:B------:R-:W-:-:S07]  /*1720*/  FFMA R7, R7, R0, R7 ;  /* 0x0000000007077223 */ /* 0x000fce0000000007 */
.L_x_113:
[----:B------:R-:W-:Y:S05]  /*1730*/  BSYNC.RECONVERGENT B1 ;  /* 0x0000000000017941 */ /* 0x000fea0003800200 */
.L_x_111:
        /* <DEDUP_REMOVED lines=12> */
.L_x_115:
[----:B------:R-:W0:Y:S02]  /*1800*/  MUFU.RCP R7, R6 ;  /* 0x0000000600077308 */ /* 0x000e240000001000 */
[----:B0-----:R-:W-:-:S04]  /*1810*/  FFMA R0, R6, R7, -1 ;  /* 0xbf80000006007423 */ /* 0x001fc80000000007 */
[----:B------:R-:W-:-:S04]  /*1820*/  FADD.FTZ R0, -R0, -RZ ;  /* 0x800000ff00007221 */ /* 0x000fc80000010100 */
[----:B------:R-:W-:-:S07]  /*1830*/  FFMA R7, R7, R0, R7 ;  /* 0x0000000007077223 */ /* 0x000fce0000000007 */
.L_x_116:
[----:B------:R-:W-:Y:S05]  /*1840*/  BSYNC.RECONVERGENT B1 ;  /* 0x0000000000017941 */ /* 0x000fea0003800200 */
.L_x_114:
        /* <DEDUP_REMOVED lines=12> */
.L_x_118:
[----:B------:R-:W0:Y:S02]  /*1910*/  MUFU.RCP R7, R6 ;  /* 0x0000000600077308 */ /* 0x000e240000001000 */
[----:B0-----:R-:W-:-:S04]  /*1920*/  FFMA R0, R6, R7, -1 ;  /* 0xbf80000006007423 */ /* 0x001fc80000000007 */
[----:B------:R-:W-:-:S04]  /*1930*/  FADD.FTZ R0, -R0, -RZ ;  /* 0x800000ff00007221 */ /* 0x000fc80000010100 */
[----:B------:R-:W-:-:S07]  /*1940*/  FFMA R7, R7, R0, R7 ;  /* 0x0000000007077223 */ /* 0x000fce0000000007 */
.L_x_119:
[----:B------:R-:W-:Y:S05]  /*1950*/  BSYNC.RECONVERGENT B1 ;  /* 0x0000000000017941 */ /* 0x000fea0003800200 */
.L_x_117:
        /* <DEDUP_REMOVED lines=12> */
.L_x_121:
[----:B------:R-:W0:Y:S02]  /*1a20*/  MUFU.RCP R7, R6 ;  /* 0x0000000600077308 */ /* 0x000e240000001000 */
[----:B0-----:R-:W-:-:S04]  /*1a30*/  FFMA R0, R6, R7, -1 ;  /* 0xbf80000006007423 */ /* 0x001fc80000000007 */
[----:B------:R-:W-:-:S04]  /*1a40*/  FADD.FTZ R0, -R0, -RZ ;  /* 0x800000ff00007221 */ /* 0x000fc80000010100 */
[----:B------:R-:W-:-:S07]  /*1a50*/  FFMA R7, R7, R0, R7 ;  /* 0x0000000007077223 */ /* 0x000fce0000000007 */
.L_x_122:
[----:B------:R-:W-:Y:S05]  /*1a60*/  BSYNC.RECONVERGENT B1 ;  /* 0x0000000000017941 */ /* 0x000fea0003800200 */
.L_x_120:
        /* <DEDUP_REMOVED lines=12> */
.L_x_124:
[----:B------:R-:W0:Y:S02]  /*1b30*/  MUFU.RCP R7, R6 ;  /* 0x0000000600077308 */ /* 0x000e240000001000 */
[----:B0-----:R-:W-:-:S04]  /*1b40*/  FFMA R0, R6, R7, -1 ;  /* 0xbf80000006007423 */ /* 0x001fc80000000007 */
[----:B------:R-:W-:-:S04]  /*1b50*/  FADD.FTZ R0, -R0, -RZ ;  /* 0x800000ff00007221 */ /* 0x000fc80000010100 */
[----:B------:R-:W-:-:S07]  /*1b60*/  FFMA R7, R7, R0, R7 ;  /* 0x0000000007077223 */ /* 0x000fce0000000007 */
.L_x_125:
[----:B------:R-:W-:Y:S05]  /*1b70*/  BSYNC.RECONVERGENT B1 ;  /* 0x0000000000017941 */ /* 0x000fea0003800200 */
.L_x_123:
        /* <DEDUP_REMOVED lines=12> */
.L_x_127:
[----:B------:R-:W0:Y:S02]  /*1c40*/  MUFU.RCP R7, R6 ;  /* 0x0000000600077308 */ /* 0x000e240000001000 */
[----:B0-----:R-:W-:-:S04]  /*1c50*/  FFMA R0, R6, R7, -1 ;  /* 0xbf80000006007423 */ /* 0x001fc80000000007 */
[----:B------:R-:W-:-:S04]  /*1c60*/  FADD.FTZ R0, -R0, -RZ ;  /* 0x800000ff00007221 */ /* 0x000fc80000010100 */
[----:B------:R-:W-:-:S07]  /*1c70*/  FFMA R7, R7, R0, R7 ;  /* 0x0000000007077223 */ /* 0x000fce0000000007 */
.L_x_128:
[----:B------:R-:W-:Y:S05]  /*1c80*/  BSYNC.RECONVERGENT B1 ;  /* 0x0000000000017941 */ /* 0x000fea0003800200 */
.L_x_126:
[----:B------:R-:W2:Y:S01]  /*1c90*/  LDL R6, [R12] ;  /* 0x000000000c067983 */ /* 0x000ea20000100800 */
        /* <DEDUP_REMOVED lines=11> */
.L_x_130:
[----:B------:R-:W0:Y:S02]  /*1d50*/  MUFU.RCP R7, R6 ;  /* 0x0000000600077308 */ /* 0x000e240000001000 */
[----:B0-----:R-:W-:-:S04]  /*1d60*/  FFMA R0, R6, R7, -1 ;  /* 0xbf80000006007423 */ /* 0x001fc80000000007 */
[----:B------:R-:W-:-:S04]  /*1d70*/  FADD.FTZ R0, -R0, -RZ ;  /* 0x800000ff00007221 */ /* 0x000fc80000010100 */
[----:B------:R-:W-:-:S07]  /*1d80*/  FFMA R7, R7, R0, R7 ;  /* 0x0000000007077223 */ /* 0x000fce0000000007 */
.L_x_131:
[----:B------:R-:W-:Y:S05]  /*1d90*/  BSYNC.RECONVERGENT B1 ;  /* 0x0000000000017941 */ /* 0x000fea0003800200 */
.L_x_129:
[----:B------:R-:W2:Y:S01]  /*1da0*/  LDL R6, [R12+0x4] ;  /* 0x000004000c067983 */ /* 0x000ea20000100800 */
        /* <DEDUP_REMOVED lines=11> */
.L_x_133:
[----:B------:R-:W0:Y:S02]  /*1e60*/  MUFU.RCP R7, R6 ;  /* 0x0000000600077308 */ /* 0x000e240000001000 */
[----:B0-----:R-:W-:-:S04]  /*1e70*/  FFMA R0, R6, R7, -1 ;  /* 0xbf80000006007423 */ /* 0x001fc80000000007 */
[----:B------:R-:W-:-:S04]  /*1e80*/  FADD.FTZ R0, -R0, -RZ ;  /* 0x800000ff00007221 */ /* 0x000fc80000010100 */
[----:B------:R-:W-:-:S07]  /*1e90*/  FFMA R7, R7, R0, R7 ;  /* 0x0000000007077223 */ /* 0x000fce0000000007 */
.L_x_134:
[----:B------:R-:W-:Y:S05]  /*1ea0*/  BSYNC.RECONVERGENT B1 ;  /* 0x0000000000017941 */ /* 0x000fea0003800200 */
.L_x_132:
[----:B------:R-:W2:Y:S01]  /*1eb0*/  LDL R6, [R12+0x8] ;  /* 0x000008000c067983 */ /* 0x000ea20000100800 */
        /* <DEDUP_REMOVED lines=11> */
.L_x_136:
[----:B------:R-:W0:Y:S02]  /*1f70*/  MUFU.RCP R7, R6 ;  /* 0x0000000600077308 */ /* 0x000e240000001000 */
[----:B0-----:R-:W-:-:S04]  /*1f80*/  FFMA R0, R6, R7, -1 ;  /* 0xbf80000006007423 */ /* 0x001fc80000000007 */
[----:B------:R-:W-:-:S04]  /*1f90*/  FADD.FTZ R0, -R0, -RZ ;  /* 0x800000ff00007221 */ /* 0x000fc80000010100 */
[----:B------:R-:W-:-:S07]  /*1fa0*/  FFMA R7, R7, R0, R7 ;  /* 0x0000000007077223 */ /* 0x000fce0000000007 */
.L_x_137:
[----:B------:R-:W-:Y:S05]  /*1fb0*/  BSYNC.RECONVERGENT B1 ;  /* 0x0000000000017941 */ /* 0x000fea0003800200 */
.L_x_135:
        /* <DEDUP_REMOVED lines=12> */
.L_x_139:
[----:B------:R-:W0:Y:S02]  /*2080*/  MUFU.RCP R7, R6 ;  /* 0x0000000600077308 */ /* 0x000e240000001000 */
[----:B0-----:R-:W-:-:S04]  /*2090*/  FFMA R0, R6, R7, -1 ;  /* 0xbf80000006007423 */ /* 0x001fc80000000007 */
[----:B------:R-:W-:-:S04]  /*20a0*/  FADD.FTZ R0, -R0, -RZ ;  /* 0x800000ff00007221 */ /* 0x000fc80000010100 */
[----:B------:R-:W-:-:S07]  /*20b0*/  FFMA R7, R7, R0, R7 ;  /* 0x0000000007077223 */ /* 0x000fce0000000007 */
.L_x_140:
[----:B------:R-:W-:Y:S05]  /*20c0*/  BSYNC.RECONVERGENT B1 ;  /* 0x0000000000017941 */ /* 0x000fea0003800200 */
.L_x_138:
        /* <DEDUP_REMOVED lines=12> */
.L_x_142:
[----:B------:R-:W0:Y:S02]  /*2190*/  MUFU.RCP R7, R6 ;  /* 0x0000000600077308 */ /* 0x000e240000001000 */
[----:B0-----:R-:W-:-:S04]  /*21a0*/  FFMA R0, R6, R7, -1 ;  /* 0xbf80000006007423 */ /* 0x001fc80000000007 */
[----:B------:R-:W-:-:S04]  /*21b0*/  FADD.FTZ R0, -R0, -RZ ;  /* 0x800000ff00007221 */ /* 0x000fc80000010100 */
[----:B------:R-:W-:-:S07]  /*21c0*/  FFMA R7, R7, R0, R7 ;  /* 0x0000000007077223 */ /* 0x000fce0000000007 */
.L_x_143:
[----:B------:R-:W-:Y:S05]  /*21d0*/  BSYNC.RECONVERGENT B1 ;  /* 0x0000000000017941 */ /* 0x000fea0003800200 */
.L_x_141:
        /* <DEDUP_REMOVED lines=12> */
.L_x_145:
[----:B------:R-:W0:Y:S02]  /*22a0*/  MUFU.RCP R7, R6 ;  /* 0x0000000600077308 */ /* 0x000e240000001000 */
[----:B0-----:R-:W-:-:S04]  /*22b0*/  FFMA R0, R6, R7, -1 ;  /* 0xbf80000006007423 */ /* 0x001fc80000000007 */
[----:B------:R-:W-:-:S04]  /*22c0*/  FADD.FTZ R0, -R0, -RZ ;  /* 0x800000ff00007221 */ /* 0x000fc80000010100 */
[----:B------:R-:W-:-:S07]  /*22d0*/  FFMA R7, R7, R0, R7 ;  /* 0x0000000007077223 */ /* 0x000fce0000000007 */
.L_x_146:
[----:B------:R-:W-:Y:S05]  /*22e0*/  BSYNC.RECONVERGENT B1 ;  /* 0x0000000000017941 */ /* 0x000fea0003800200 */
.L_x_144:
        /* <DEDUP_REMOVED lines=12> */
.L_x_148:
[----:B------:R-:W0:Y:S02]  /*23b0*/  MUFU.RCP R7, R6 ;  /* 0x0000000600077308 */ /* 0x000e240000001000 */
[----:B0-----:R-:W-:-:S04]  /*23c0*/  FFMA R0, R6, R7, -1 ;  /* 0xbf80000006007423 */ /* 0x001fc80000000007 */
[----:B------:R-:W-:-:S04]  /*23d0*/  FADD.FTZ R0, -R0, -RZ ;  /* 0x800000ff00007221 */ /* 0x000fc80000010100 */
[----:B------:R-:W-:-:S07]  /*23e0*/  FFMA R7, R7, R0, R7 ;  /* 0x0000000007077223 */ /* 0x000fce0000000007 */
.L_x_149:
[----:B------:R-:W-:Y:S05]  /*23f0*/  BSYNC.RECONVERGENT B1 ;  /* 0x0000000000017941 */ /* 0x000fea0003800200 */
.L_x_147:
        /* <DEDUP_REMOVED lines=12> */
.L_x_151:
[----:B------:R-:W0:Y:S02]  /*24c0*/  MUFU.RCP R7, R6 ;  /* 0x0000000600077308 */ /* 0x000e240000001000 */
[----:B0-----:R-:W-:-:S04]  /*24d0*/  FFMA R0, R6, R7, -1 ;  /* 0xbf80000006007423 */ /* 0x001fc80000000007 */
[----:B------:R-:W-:-:S04]  /*24e0*/  FADD.FTZ R0, -R0, -RZ ;  /* 0x800000ff00007221 */ /* 0x000fc80000010100 */
[----:B------:R-:W-:-:S07]  /*24f0*/  FFMA R7, R7, R0, R7 ;  /* 0x0000000007077223 */ /* 0x000fce0000000007 */
.L_x_152:
[----:B------:R-:W-:Y:S05]  /*2500*/  BSYNC.RECONVERGENT B1 ;  /* 0x0000000000017941 */ /* 0x000fea0003800200 */
.L_x_150:
[----:B------:R0:W-:Y:S01]  /*2510*/  STG.E desc[UR6][R2.64+0x1c], R7 ;  /* 0x00001c0702007986 */ /* 0x0001e2000c101906 */
[----:B------:R-:W-:Y:S01]  /*2520*/  VIADD R4, R4, 0x10 ;  /* 0x0000001004047836 */ /* 0x000fe20000000000 */
[----:B------:R-:W-:Y:S01]  /*2530*/  IADD3 R12, PT, PT, R12, 0x40, RZ ;  /* 0x000000400c0c7810 */ /* 0x000fe20007ffe0ff */
[----:B------:R-:W-:-:S03]  /*2540*/  VIADD R18, R18, 0x10 ;  /* 0x0000001012127836 */ /* 0x000fc60000000000 */
[----:B------:R-:W-:-:S13]  /*2550*/  ISETP.NE.AND P0, PT, R4, RZ, PT ;  /* 0x000000ff0400720c */ /* 0x000fda0003f05270 */
[----:B0-----:R-:W-:Y:S05]  /*2560*/  @P0 BRA `(.L_x_153) ;  /* 0xffffffec00a00947 */ /* 0x001fea000383ffff */
[----:B------:R-:W-:-:S07]  /*2570*/  MOV R12, R5 ;  /* 0x00000005000c7202 */ /* 0x000fce0000000f00 */
.L_x_104:
[----:B------:R-:W-:-:S13]  /*2580*/  ISETP.NE.AND P0, PT, R17, RZ, PT ;  /* 0x000000ff1100720c */ /* 0x000fda0003f05270 */
[----:B------:R-:W-:Y:S05]  /*2590*/  @!P0 EXIT ;  /* 0x000000000000894d */ /* 0x000fea0003800000 */
[----:B------:R-:W-:-:S13]  /*25a0*/  ISETP.GE.U32.AND P0, PT, R17, 0x8, PT ;  /* 0x000000081100780c */ /* 0x000fda0003f06070 */
[----:B------:R-:W-:Y:S05]  /*25b0*/  @!P0 BRA `(.L_x_154) ;  /* 0x0000000800348947 */ /* 0x000fea0003800000 */
[----:B------:R-:W-:-:S05]  /*25c0*/  IMAD R2, R12, 0x4, R1 ;  /* 0x000000040c027824 */ /* 0x000fca00078e0201 */
[----:B------:R-:W2:Y:S01]  /*25d0*/  LDL R4, [R2] ;  /* 0x0000000002047983 */ /* 0x000ea20000100800 */
[----:B------:R-:W-:Y:S01]  /*25e0*/  BSSY.RECONVERGENT B1, `(.L_x_155) ;  /* 0x000000e000017945 */ /* 0x000fe20003800200 */
[----:B--2---:R-:W-:-:S04]  /*25f0*/  IADD3 R0, PT, PT, R4, 0x1800000, RZ ;  /* 0x0180000004007810 */ /* 0x004fc80007ffe0ff */
[----:B------:R-:W-:-:S04]  /*2600*/  LOP3.LUT R0, R0, 0x7f800000, RZ, 0xc0, !PT ;  /* 0x7f80000000007812 */ /* 0x000fc800078ec0ff */
[----:B------:R-:W-:-:S13]  /*2610*/  ISETP.GT.U32.AND P0, PT, R0, 0x1ffffff, PT ;  /* 0x01ffffff0000780c */ /* 0x000fda0003f04070 */
[----:B------:R-:W-:Y:S05]  /*2620*/  @P0 BRA `(.L_x_156) ;  /* 0x0000000000140947 */ /* 0x000fea0003800000 */
[----:B------:R-:W-:Y:S01]  /*2630*/  IMAD.MOV.U32 R0, RZ, RZ, R4 ;  /* 0x000000ffff007224 */ /* 0x000fe200078e0004 */
[----:B------:R-:W-:-:S07]  /*2640*/  MOV R6, 0x2660 ;  /* 0x0000266000067802 */ /* 0x000fce0000000f00 */
[----:B------:R-:W-:Y:S05]  /*2650*/  CALL.REL.NOINC `($__internal_2_$__cuda_sm20_rcp_rn_f32_slowpath) ;  /* 0x0000000c00b87944 */ /* 0x000fea0003c00000 */
[----:B------:R-:W-:Y:S01]  /*2660*/  MOV R3, R11 ;  /* 0x0000000b00037202 */ /* 0x000fe20000000f00 */
[----:B------:R-:W-:Y:S06]  /*2670*/  BRA `(.L_x_157) ;  /* 0x0000000000107947 */ /* 0x000fec0003800000 */
.L_x_156:
[----:B------:R-:W0:Y:S02]  /*2680*/  MUFU.RCP R3, R4 ;  /* 0x0000000400037308 */ /* 0x000e240000001000 */
[----:B0-----:R-:W-:-:S04]  /*2690*/  FFMA R0, R4, R3, -1 ;  /* 0xbf80000004007423 */ /* 0x001fc80000000003 */
[----:B------:R-:W-:-:S04]  /*26a0*/  FADD.FTZ R0, -R0, -RZ ;  /* 0x800000ff00007221 */ /* 0x000fc80000010100 */
[----:B------:R-:W-:-:S07]  /*26b0*/  FFMA R3, R3, R0, R3 ;  /* 0x0000000003037223 */ /* 0x000fce0000000003 */
.L_x_157:
[----:B------:R-:W-:Y:S05]  /*26c0*/  BSYNC.RECONVERGENT B1 ;  /* 0x0000000000017941 */ /* 0x000fea0003800200 */
.L_x_155:
[----:B------:R-:W2:Y:S01]  /*26d0*/  LDL R6, [R2+0x4] ;  /* 0x0000040002067983 */ /* 0x000ea20000100800 */
[----:B------:R-:W0:Y:S01]  /*26e0*/  LDC.64 R4, c[0x0][0x380] ;  /* 0x0000e000ff047b82 */ /* 0x000e220000000a00 */
[----:B------:R-:W-:Y:S01]  /*26f0*/  IMAD.IADD R7, R9, 0x1, R12 ;  /* 0x0000000109077824 */ /* 0x000fe200078e020c */
[----:B------:R-:W-:Y:S03]  /*2700*/  BSSY.RECONVERGENT B1, `(.L_x_158) ;  /* 0x0000010000017945 */ /* 0x000fe60003800200 */
[----:B0-----:R-:W-:-:S05]  /*2710*/  IMAD.WIDE R4, R7, 0x4, R4 ;  /* 0x0000000407047825 */ /* 0x001fca00078e0204 */
        /* <DEDUP_REMOVED lines=10> */
.L_x_159:
[----:B------:R-:W0:Y:S02]  /*27c0*/  MUFU.RCP R3, R6 ;  /* 0x0000000600037308 */ /* 0x000e240000001000 */
[----:B0-----:R-:W-:-:S04]  /*27d0*/  FFMA R0, R6, R3, -1 ;  /* 0xbf80000006007423 */ /* 0x001fc80000000003 */
[----:B------:R-:W-:-:S04]  /*27e0*/  FADD.FTZ R0, -R0, -RZ ;  /* 0x800000ff00007221 */ /* 0x000fc80000010100 */
[----:B------:R-:W-:-:S07]  /*27f0*/  FFMA R3, R3, R0, R3 ;  /* 0x0000000003037223 */ /* 0x000fce0000000003 */
.L_x_160:
[----:B------:R-:W-:Y:S05]  /*2800*/  BSYNC.RECONVERGENT B1 ;  /* 0x0000000000017941 */ /* 0x000fea0003800200 */
.L_x_158:
        /* <DEDUP_REMOVED lines=12> */
.L_x_162:
[----:B------:R-:W0:Y:S02]  /*28d0*/  MUFU.RCP R3, R6 ;  /* 0x0000000600037308 */ /* 0x000e240000001000 */
[----:B0-----:R-:W-:-:S04]  /*28e0*/  FFMA R0, R6, R3, -1 ;  /* 0xbf80000006007423 */ /* 0x001fc80000000003 */
[----:B------:R-:W-:-:S04]  /*28f0*/  FADD.FTZ R0, -R0, -RZ ;  /* 0x800000ff00007221 */ /* 0x000fc80000010100 */
[----:B------:R-:W-:-:S07]  /*2900*/  FFMA R3, R3, R0, R3 ;  /* 0x0000000003037223 */ /* 0x000fce0000000003 */
.L_x_163:
[----:B------:R-:W-:Y:S05]  /*2910*/  BSYNC.RECONVERGENT B1 ;  /* 0x0000000000017941 */ /* 0x000fea0003800200 */
.L_x_161:
        /* <DEDUP_REMOVED lines=12> */
.L_x_165:
[----:B------:R-:W0:Y:S02]  /*29e0*/  MUFU.RCP R3, R6 ;  /* 0x0000000600037308 */ /* 0x000e240000001000 */
[----:B0-----:R-:W-:-:S04]  /*29f0*/  FFMA R0, R6, R3, -1 ;  /* 0xbf80000006007423 */ /* 0x001fc80000000003 */
[----:B------:R-:W-:-:S04]  /*2a00*/  FADD.FTZ R0, -R0, -RZ ;  /* 0x800000ff00007221 */ /* 0x000fc80000010100 */
[----:B------:R-:W-:-:S07]  /*2a10*/  FFMA R3, R3, R0, R3 ;  /* 0x0000000003037223 */ /* 0x000fce0000000003 */
.L_x_166:
[----:B------:R-:W-:Y:S05]  /*2a20*/  BSYNC.RECONVERGENT B1 ;  /* 0x0000000000017941 */ /* 0x000fea0003800200 */
.L_x_164:
        /* <DEDUP_REMOVED lines=12> */
.L_x_168:
[----:B------:R-:W0:Y:S02]  /*2af0*/  MUFU.RCP R3, R6 ;  /* 0x0000000600037308 */ /* 0x000e240000001000 */
[----:B0-----:R-:W-:-:S04]  /*2b00*/  FFMA R0, R6, R3, -1 ;  /* 0xbf80000006007423 */ /* 0x001fc80000000003 */
[----:B------:R-:W-:-:S04]  /*2b10*/  FADD.FTZ R0, -R0, -RZ ;  /* 0x800000ff00007221 */ /* 0x000fc80000010100 */
[----:B------:R-:W-:-:S07]  /*2b20*/  FFMA R3, R3, R0, R3 ;  /* 0x0000000003037223 */ /* 0x000fce0000000003 */
.L_x_169:
[----:B------:R-:W-:Y:S05]  /*2b30*/  BSYNC.RECONVERGENT B1 ;  /* 0x0000000000017941 */ /* 0x000fea0003800200 */
.L_x_167:
        /* <DEDUP_REMOVED lines=12> */
.L_x_171:
[----:B------:R-:W0:Y:S02]  /*2c00*/  MUFU.RCP R3, R6 ;  /* 0x0000000600037308 */ /* 0x000e240000001000 */
[----:B0-----:R-:W-:-:S04]  /*2c10*/  FFMA R0, R6, R3, -1 ;  /* 0xbf80000006007423 */ /* 0x001fc80000000003 */
[----:B------:R-:W-:-:S04]  /*2c20*/  FADD.FTZ R0, -R0, -RZ ;  /* 0x800000ff00007221 */ /* 0x000fc80000010100 */
[----:B------:R-:W-:-:S07]  /*2c30*/  FFMA R3, R3, R0, R3 ;  /* 0x0000000003037223 */ /* 0x000fce0000000003 */
.L_x_172:
[----:B------:R-:W-:Y:S05]  /*2c40*/  BSYNC.RECONVERGENT B1 ;  /* 0x0000000000017941 */ /* 0x000fea0003800200 */
.L_x_170:
        /* <DEDUP_REMOVED lines=12> */
.L_x_174:
[----:B------:R-:W0:Y:S02]  /*2d10*/  MUFU.RCP R3, R6 ;  /* 0x0000000600037308 */ /* 0x000e240000001000 */
[----:B0-----:R-:W-:-:S04]  /*2d20*/  FFMA R0, R6, R3, -1 ;  /* 0xbf80000006007423 */ /* 0x001fc80000000003 */
[----:B------:R-:W-:-:S04]  /*2d30*/  FADD.FTZ R0, -R0, -RZ ;  /* 0x800000ff00007221 */ /* 0x000fc80000010100 */
[----:B------:R-:W-:-:S07]  /*2d40*/  FFMA R3, R3, R0, R3 ;  /* 0x0000000003037223 */ /* 0x000fce0000000003 */
.L_x_175:
[----:B------:R-:W-:Y:S05]  /*2d50*/  BSYNC.RECONVERGENT B1 ;  /* 0x0000000000017941 */ /* 0x000fea0003800200 */
.L_x_173:
        /* <DEDUP_REMOVED lines=12> */
.L_x_177:
[----:B------:R-:W0:Y:S02]  /*2e20*/  MUFU.RCP R3, R2 ;  /* 0x0000000200037308 */ /* 0x000e240000001000 */
[----:B0-----:R-:W-:-:S04]  /*2e30*/  FFMA R0, R2, R3, -1 ;  /* 0xbf80000002007423 */ /* 0x001fc80000000003 */
[----:B------:R-:W-:-:S04]  /*2e40*/  FADD.FTZ R0, -R0, -RZ ;  /* 0x800000ff00007221 */ /* 0x000fc80000010100 */
[----:B------:R-:W-:-:S07]  /*2e50*/  FFMA R3, R3, R0, R3 ;  /* 0x0000000003037223 */ /* 0x000fce0000000003 */
.L_x_178:
[----:B------:R-:W-:Y:S05]  /*2e60*/  BSYNC.RECONVERGENT B1 ;  /* 0x0000000000017941 */ /* 0x000fea0003800200 */
.L_x_176:
[----:B------:R0:W-:Y:S01]  /*2e70*/  STG.E desc[UR6][R4.64+0x1c], R3 ;  /* 0x00001c0304007986 */ /* 0x0001e2000c101906 */
[----:B------:R-:W-:-:S07]  /*2e80*/  VIADD R12, R12, 0x8 ;  /* 0x000000080c0c7836 */ /* 0x000fce0000000000 */
.L_x_154:
[----:B------:R-:W-:-:S13]  /*2e90*/  ISETP.NE.AND P0, PT, R16, RZ, PT ;  /* 0x000000ff1000720c */ /* 0x000fda0003f05270 */
[----:B------:R-:W-:Y:S05]  /*2ea0*/  @!P0 EXIT ;  /* 0x000000000000894d */ /* 0x000fea0003800000 */
[----:B------:R-:W-:-:S13]  /*2eb0*/  ISETP.GE.U32.AND P0, PT, R16, 0x4, PT ;  /* 0x000000041000780c */ /* 0x000fda0003f06070 */
[----:B------:R-:W-:Y:S05]  /*2ec0*/  @!P0 BRA `(.L_x_179) ;  /* 0x0000000400248947 */ /* 0x000fea0003800000 */
[----:B------:R-:W-:-:S05]  /*2ed0*/  LEA R2, R12, R1, 0x2 ;  /* 0x000000010c027211 */ /* 0x000fca00078e10ff */
[----:B0-----:R-:W2:Y:S01]  /*2ee0*/  LDL R4, [R2] ;  /* 0x0000000002047983 */ /* 0x001ea20000100800 */
[----:B------:R-:W-:Y:S01]  /*2ef0*/  BSSY.RECONVERGENT B1, `(.L_x_180) ;  /* 0x000000e000017945 */ /* 0x000fe20003800200 */
        /* <DEDUP_REMOVED lines=9> */
.L_x_181:
[----:B------:R-:W0:Y:S02]  /*2f90*/  MUFU.RCP R3, R4 ;  /* 0x0000000400037308 */ /* 0x000e240000001000 */
[----:B0-----:R-:W-:-:S04]  /*2fa0*/  FFMA R0, R4, R3, -1 ;  /* 0xbf80000004007423 */ /* 0x001fc80000000003 */
[----:B------:R-:W-:-:S04]  /*2fb0*/  FADD.FTZ R0, -R0, -RZ ;  /* 0x800000ff00007221 */ /* 0x000fc80000010100 */
[----:B------:R-:W-:-:S07]  /*2fc0*/  FFMA R3, R3, R0, R3 ;  /* 0x0000000003037223 */ /* 0x000fce0000000003 */
.L_x_182:
[----:B------:R-:W-:Y:S05]  /*2fd0*/  BSYNC.RECONVERGENT B1 ;  /* 0x0000000000017941 */ /* 0x000fea0003800200 */
.L_x_180:
[----:B------:R-:W2:Y:S01]  /*2fe0*/  LDL R6, [R2+0x4] ;  /* 0x0000040002067983 */ /* 0x000ea20000100800 */
[----:B------:R-:W0:Y:S01]  /*2ff0*/  LDC.64 R4, c[0x0][0x380] ;  /* 0x0000e000ff047b82 */ /* 0x000e220000000a00 */
[----:B------:R-:W-:Y:S01]  /*3000*/  IADD3 R7, PT, PT, R9, R12, RZ ;  /* 0x0000000c09077210 */ /* 0x000fe20007ffe0ff */
[----:B------:R-:W-:Y:S04]  /*3010*/  BSSY.RECONVERGENT B1, `(.L_x_183) ;  /* 0x0000010000017945 */ /* 0x000fe80003800200 */
[----:B0-----:R-:W-:-:S05]  /*3020*/  IMAD.WIDE R4, R7, 0x4, R4 ;  /* 0x0000000407047825 */ /* 0x001fca00078e0204 */
        /* <DEDUP_REMOVED lines=10> */
.L_x_184:
[----:B------:R-:W0:Y:S02]  /*30d0*/  MUFU.RCP R3, R6 ;  /* 0x0000000600037308 */ /* 0x000e240000001000 */
[----:B0-----:R-:W-:-:S04]  /*30e0*/  FFMA R0, R6, R3, -1 ;  /* 0xbf80000006007423 */ /* 0x001fc80000000003 */
[----:B------:R-:W-:-:S04]  /*30f0*/  FADD.FTZ R0, -R0, -RZ ;  /* 0x800000ff00007221 */ /* 0x000fc80000010100 */
[----:B------:R-:W-:-:S07]  /*3100*/  FFMA R3, R3, R0, R3 ;  /* 0x0000000003037223 */ /* 0x000fce0000000003 */
.L_x_185:
[----:B------:R-:W-:Y:S05]  /*3110*/  BSYNC.RECONVERGENT B1 ;  /* 0x0000000000017941 */ /* 0x000fea0003800200 */
.L_x_183:
        /* <DEDUP_REMOVED lines=12> */
.L_x_187:
[----:B------:R-:W0:Y:S02]  /*31e0*/  MUFU.RCP R3, R6 ;  /* 0x0000000600037308 */ /* 0x000e240000001000 */
[----:B0-----:R-:W-:-:S04]  /*31f0*/  FFMA R0, R6, R3, -1 ;  /* 0xbf80000006007423 */ /* 0x001fc80000000003 */
[----:B------:R-:W-:-:S04]  /*3200*/  FADD.FTZ R0, -R0, -RZ ;  /* 0x800000ff00007221 */ /* 0x000fc80000010100 */
[----:B------:R-:W-:-:S07]  /*3210*/  FFMA R3, R3, R0, R3 ;  /* 0x0000000003037223 */ /* 0x000fce0000000003 */
.L_x_188:
[----:B------:R-:W-:Y:S05]  /*3220*/  BSYNC.RECONVERGENT B1 ;  /* 0x0000000000017941 */ /* 0x000fea0003800200 */
.L_x_186:
        /* <DEDUP_REMOVED lines=12> */
.L_x_190:
[----:B------:R-:W0:Y:S02]  /*32f0*/  MUFU.RCP R3, R2 ;  /* 0x0000000200037308 */ /* 0x000e240000001000 */
[----:B0-----:R-:W-:-:S04]  /*3300*/  FFMA R0, R2, R3, -1 ;  /* 0xbf80000002007423 */ /* 0x001fc80000000003 */
[----:B------:R-:W-:-:S04]  /*3310*/  FADD.FTZ R0, -R0, -RZ ;  /* 0x800000ff00007221 */ /* 0x000fc80000010100 */
[----:B------:R-:W-:-:S07]  /*3320*/  FFMA R3, R3, R0, R3 ;  /* 0x0000000003037223 */ /* 0x000fce0000000003 */
.L_x_191:
[----:B------:R-:W-:Y:S05]  /*3330*/  BSYNC.RECONVERGENT B1 ;  /* 0x0000000000017941 */ /* 0x000fea0003800200 */
.L_x_189:
[----:B------:R1:W-:Y:S01]  /*3340*/  STG.E desc[UR6][R4.64+0xc], R3 ;  /* 0x00000c0304007986 */ /* 0x0003e2000c101906 */
[----:B------:R-:W-:-:S07]  /*3350*/  IADD3 R12, PT, PT, R12, 0x4, RZ ;  /* 0x000000040c0c7810 */ /* 0x000fce0007ffe0ff */
.L_x_179:
[----:B------:R-:W-:-:S13]  /*3360*/  ISETP.NE.AND P0, PT, R8, RZ, PT ;  /* 0x000000ff0800720c */ /* 0x000fda0003f05270 */
[----:B------:R-:W-:Y:S05]  /*3370*/  @!P0 EXIT ;  /* 0x000000000000894d */ /* 0x000fea0003800000 */
[----:B01----:R-:W0:Y:S01]  /*3380*/  LDC.64 R4, c[0x0][0x380] ;  /* 0x0000e000ff047b82 */ /* 0x003e220000000a00 */
[----:B------:R-:W-:Y:S02]  /*3390*/  IMAD.IADD R3, R9, 0x1, R12 ;  /* 0x0000000109037824 */ /* 0x000fe400078e020c */
[----:B------:R-:W-:Y:S01]  /*33a0*/  IMAD R2, R12, 0x4, R1 ;  /* 0x000000040c027824 */ /* 0x000fe200078e0201 */
[----:B------:R-:W-:-:S07]  /*33b0*/  IADD3 R12, PT, PT, -R8, RZ, RZ ;  /* 0x000000ff080c7210 */ /* 0x000fce0007ffe1ff */
.L_x_195:
[----:B------:R-:W2:Y:S01]  /*33c0*/  LDL R6, [R2] ;  /* 0x0000000002067983 */ /* 0x000ea20000100800 */
[----:B------:R-:W-:Y:S01]  /*33d0*/  IADD3 R12, PT, PT, R12, 0x1, RZ ;  /* 0x000000010c0c7810 */ /* 0x000fe20007ffe0ff */
[----:B------:R-:W-:Y:S01]  /*33e0*/  BSSY.RECONVERGENT B1, `(.L_x_192) ;  /* 0x0000010000017945 */ /* 0x000fe20003800200 */
[----:B01----:R-:W-:Y:S02]  /*33f0*/  IMAD.WIDE R8, R3, 0x4, R4 ;  /* 0x0000000403087825 */ /* 0x003fe400078e0204 */
[----:B------:R-:W-:Y:S02]  /*3400*/  ISETP.NE.AND P3, PT, R12, RZ, PT ;  /* 0x000000ff0c00720c */ /* 0x000fe40003f65270 */
[----:B--2---:R-:W-:-:S05]  /*3410*/  VIADD R0, R6, 0x1800000 ;  /* 0x0180000006007836 */ /* 0x004fca0000000000 */
        /* <DEDUP_REMOVED lines=8> */
.L_x_193:
[----:B------:R-:W0:Y:S02]  /*34a0*/  MUFU.RCP R7, R6 ;  /* 0x0000000600077308 */ /* 0x000e240000001000 */
[----:B0-----:R-:W-:-:S04]  /*34b0*/  FFMA R0, R6, R7, -1 ;  /* 0xbf80000006007423 */ /* 0x001fc80000000007 */
[----:B------:R-:W-:-:S04]  /*34c0*/  FADD.FTZ R0, -R0, -RZ ;  /* 0x800000ff00007221 */ /* 0x000fc80000010100 */
[----:B------:R-:W-:-:S07]  /*34d0*/  FFMA R7, R7, R0, R7 ;  /* 0x0000000007077223 */ /* 0x000fce0000000007 */
.L_x_194:
[----:B------:R-:W-:Y:S05]  /*34e0*/  BSYNC.RECONVERGENT B1 ;  /* 0x0000000000017941 */ /* 0x000fea0003800200 */
.L_x_192:
[----:B------:R1:W-:Y:S01]  /*34f0*/  STG.E desc[UR6][R8.64], R7 ;  /* 0x0000000708007986 */ /* 0x0003e2000c101906 */
[----:B------:R-:W-:Y:S01]  /*3500*/  VIADD R3, R3, 0x1 ;  /* 0x0000000103037836 */ /* 0x000fe20000000000 */
[----:B------:R-:W-:Y:S01]  /*3510*/  IADD3 R2, PT, PT, R2, 0x4, RZ ;  /* 0x0000000402027810 */ /* 0x000fe20007ffe0ff */
[----:B------:R-:W-:Y:S06]  /*3520*/  @P3 BRA `(.L_x_195) ;  /* 0xfffffffc00a43947 */ /* 0x000fec000383ffff */
[----:B------:R-:W-:Y:S05]  /*3530*/  EXIT ;  /* 0x000000000000794d */ /* 0x000fea0003800000 */
        .weak           $__internal_2_$__cuda_sm20_rcp_rn_f32_slowpath
        .type           $__internal_2_$__cuda_sm20_rcp_rn_f32_slowpath,@function
        .size           $__internal_2_$__cuda_sm20_rcp_rn_f32_slowpath,(.L_x_209 - $__internal_2_$__cuda_sm20_rcp_rn_f32_slowpath)
$__internal_2_$__cuda_sm20_rcp_rn_f32_slowpath:
[----:B------:R-:W-:Y:S01]  /*3540*/  IMAD.SHL.U32 R7, R0, 0x2, RZ ;  /* 0x0000000200077824 */ /* 0x000fe200078e00ff */
[----:B------:R-:W-:Y:S04]  /*3550*/  BSSY.RECONVERGENT B0, `(.L_x_196) ;  /* 0x0000030000007945 */ /* 0x000fe80003800200 */
[----:B------:R-:W-:-:S04]  /*3560*/  SHF.R.U32.HI R7, RZ, 0x18, R7 ;  /* 0x00000018ff077819 */ /* 0x000fc80000011607 */
[----:B------:R-:W-:-:S13]  /*3570*/  ISETP.NE.U32.AND P0, PT, R7, RZ, PT ;  /* 0x000000ff0700720c */ /* 0x000fda0003f05070 */
[----:B------:R-:W-:Y:S05]  /*3580*/  @P0 BRA `(.L_x_197) ;  /* 0x0000000000280947 */ /* 0x000fea0003800000 */
[----:B------:R-:W-:-:S04]  /*3590*/  SHF.L.U32 R7, R0, 0x1, RZ ;  /* 0x0000000100077819 */ /* 0x000fc800000006ff */
[----:B------:R-:W-:-:S13]  /*35a0*/  ISETP.NE.AND P0, PT, R7, RZ, PT ;  /* 0x000000ff0700720c */ /* 0x000fda0003f05270 */
[----:B------:R-:W-:Y:S01]  /*35b0*/  @P0 FFMA R7, R0, 1.84467440737095516160e+19, RZ ;  /* 0x5f80000000070823 */ /* 0x000fe200000000ff */
[----:B------:R-:W-:Y:S08]  /*35c0*/  @!P0 MUFU.RCP R11, R0 ;  /* 0x00000000000b8308 */ /* 0x000ff00000001000 */
[----:B------:R-:W0:Y:S02]  /*35d0*/  @P0 MUFU.RCP R10, R7 ;  /* 0x00000007000a0308 */ /* 0x000e240000001000 */
[----:B0-----:R-:W-:-:S04]  /*35e0*/  @P0 FFMA R13, R7, R10, -1 ;  /* 0xbf800000070d0423 */ /* 0x001fc8000000000a */
[----:B------:R-:W-:-:S04]  /*35f0*/  @P0 FADD.FTZ R13, -R13, -RZ ;  /* 0x800000ff0d0d0221 */ /* 0x000fc80000010100 */
[----:B------:R-:W-:-:S04]  /*3600*/  @P0 FFMA R10, R10, R13, R10 ;  /* 0x0000000d0a0a0223 */ /* 0x000fc8000000000a */
[----:B------:R-:W-:Y:S01]  /*3610*/  @P0 FFMA R11, R10, 1.84467440737095516160e+19, RZ ;  /* 0x5f8000000a0b0823 */ /* 0x000fe200000000ff */
[----:B------:R-:W-:Y:S06]  /*3620*/  BRA `(.L_x_198) ;  /* 0x0000000000887947 */ /* 0x000fec0003800000 */
.L_x_197:
[----:B------:R-:W-:-:S05]  /*3630*/  VIADD R10, R7, 0xffffff03 ;  /* 0xffffff03070a7836 */ /* 0x000fca0000000000 */
[----:B------:R-:W-:-:S13]  /*3640*/  ISETP.GT.U32.AND P0, PT, R10, 0x1, PT ;  /* 0x000000010a00780c */ /* 0x000fda0003f04070 */
[----:B------:R-:W-:Y:S05]  /*3650*/  @P0 BRA `(.L_x_199) ;  /* 0x0000000000780947 */ /* 0x000fea0003800000 */
[----:B------:R-:W-:Y:S01]  /*3660*/  LOP3.LUT R19, R0, 0x7fffff, RZ, 0xc0, !PT ;  /* 0x007fffff00137812 */ /* 0x000fe200078ec0ff */
[----:B------:R-:W-:-:S03]  /*3670*/  HFMA2 R13, -RZ, RZ, 0, 1.78813934326171875e-07 ;  /* 0x00000003ff0d7431 */ /* 0x000fc600000001ff */
[----:B------:R-:W-:-:S04]  /*3680*/  LOP3.LUT R19, R19, 0x3f800000, RZ, 0xfc, !PT ;  /* 0x3f80000013137812 */ /* 0x000fc800078efcff */
[----:B------:R-:W0:Y:S01]  /*3690*/  MUFU.RCP R14, R19 ;  /* 0x00000013000e7308 */ /* 0x000e220000001000 */
[----:B------:R-:W-:Y:S01]  /*36a0*/  SHF.L.U32 R13, R13, R10, RZ ;  /* 0x0000000a0d0d7219 */ /* 0x000fe200000006ff */
[----:B0-----:R-:W-:-:S04]  /*36b0*/  FFMA R15, R19, R14, -1 ;  /* 0xbf800000130f7423 */ /* 0x001fc8000000000e */
[----:B------:R-:W-:-:S04]  /*36c0*/  FADD.FTZ R15, -R15, -RZ ;  /* 0x800000ff0f0f7221 */ /* 0x000fc80000010100 */
[CCC-:B------:R-:W-:Y:S01]  /*36d0*/  FFMA.RM R11, R14.reuse, R15.reuse, R14.reuse ;  /* 0x0000000f0e0b7223 */ /* 0x1c0fe2000000400e */
[----:B------:R-:W-:-:S04]  /*36e0*/  FFMA.RP R14, R14, R15, R14 ;  /* 0x0000000f0e0e7223 */ /* 0x000fc8000000800e */
[C---:B------:R-:W-:Y:S02]  /*36f0*/  LOP3.LUT R15, R11.reuse, 0x7fffff, RZ, 0xc0, !PT ;  /* 0x007fffff0b0f7812 */ /* 0x040fe400078ec0ff */
[----:B------:R-:W-:Y:S02]  /*3700*/  FSETP.NEU.FTZ.AND P0, PT, R11, R14, PT ;  /* 0x0000000e0b00720b */ /* 0x000fe40003f1d000 */
[----:B------:R-:W-:Y:S02]  /*3710*/  LOP3.LUT R15, R15, 0x800000, RZ, 0xfc, !PT ;  /* 0x008000000f0f7812 */ /* 0x000fe400078efcff */
[----:B------:R-:W-:Y:S02]  /*3720*/  SEL R11, RZ, 0xffffffff, !P0 ;  /* 0xffffffffff0b7807 */ /* 0x000fe40004000000 */
[----:B------:R-:W-:-:S03]  /*3730*/  LOP3.LUT R13, R13, R15, RZ, 0xc0, !PT ;  /* 0x0000000f0d0d7212 */ /* 0x000fc600078ec0ff */
[----:B------:R-:W-:Y:S01]  /*3740*/  IMAD.MOV R11, RZ, RZ, -R11 ;  /* 0x000000ffff0b7224 */ /* 0x000fe200078e0a0b */
[----:B------:R-:W-:-:S04]  /*3750*/  SHF.R.U32.HI R13, RZ, R10, R13 ;  /* 0x0000000aff0d7219 */ /* 0x000fc8000001160d */
[----:B------:R-:W-:Y:S02]  /*3760*/  LOP3.LUT P1, RZ, R11, R10, R15, 0xf8, !PT ;  /* 0x0000000a0bff7212 */ /* 0x000fe4000782f80f */
[C---:B------:R-:W-:Y:S02]  /*3770*/  LOP3.LUT P0, RZ, R13.reuse, 0x1, RZ, 0xc0, !PT ;  /* 0x000000010dff7812 */ /* 0x040fe4000780c0ff */
[----:B------:R-:W-:-:S04]  /*3780*/  LOP3.LUT P2, RZ, R13, 0x2, RZ, 0xc0, !PT ;  /* 0x000000020dff7812 */ /* 0x000fc8000784c0ff */
[----:B------:R-:W-:Y:S02]  /*3790*/  PLOP3.LUT P0, PT, P0, P1, P2, 0xe0, 0x0 ;  /* 0x000000000000781c */ /* 0x000fe40000703c20 */
[----:B------:R-:W-:Y:S02]  /*37a0*/  LOP3.LUT P1, RZ, R0, 0x7fffff, RZ, 0xc0, !PT ;  /* 0x007fffff00ff7812 */ /* 0x000fe4000782c0ff */
[----:B------:R-:W-:-:S04]  /*37b0*/  SEL R10, RZ, 0x1, !P0 ;  /* 0x00000001ff0a7807 */ /* 0x000fc80004000000 */
[----:B------:R-:W-:-:S04]  /*37c0*/  IADD3 R10, PT, PT, -R10, RZ, RZ ;  /* 0x000000ff0a0a7210 */ /* 0x000fc80007ffe1ff */
[----:B------:R-:W-:Y:S01]  /*37d0*/  ISETP.GE.AND P0, PT, R10, RZ, PT ;  /* 0x000000ff0a00720c */ /* 0x000fe20003f06270 */
[----:B------:R-:W-:-:S05]  /*37e0*/  VIADD R10, R7, 0xffffff04 ;  /* 0xffffff04070a7836 */ /* 0x000fca0000000000 */
[----:B------:R-:W-:-:S07]  /*37f0*/  SHF.R.U32.HI R11, RZ, R10, R15 ;  /* 0x0000000aff0b7219 */ /* 0x000fce000001160f */
[----:B------:R-:W-:-:S05]  /*3800*/  @!P0 IADD3 R11, PT, PT, R11, 0x1, RZ ;  /* 0x000000010b0b8810 */ /* 0x000fca0007ffe0ff */
[----:B------:R-:W-:-:S05]  /*3810*/  @!P1 IMAD.SHL.U32 R11, R11, 0x2, RZ ;  /* 0x000000020b0b9824 */ /* 0x000fca00078e00ff */
[----:B------:R-:W-:Y:S01]  /*3820*/  LOP3.LUT R11, R11, 0x80000000, R0, 0xf8, !PT ;  /* 0x800000000b0b7812 */ /* 0x000fe200078ef800 */
[----:B------:R-:W-:Y:S06]  /*3830*/  BRA `(.L_x_198) ;  /* 0x0000000000047947 */ /* 0x000fec0003800000 */
.L_x_199:
[----:B------:R0:W1:Y:S02]  /*3840*/  MUFU.RCP R11, R0 ;  /* 0x00000000000b7308 */ /* 0x0000640000001000 */
.L_x_198:
[----:B------:R-:W-:Y:S05]  /*3850*/  BSYNC.RECONVERGENT B0 ;  /* 0x0000000000007941 */ /* 0x000fea0003800200 */
.L_x_196:
[----:B------:R-:W-:-:S04]  /*3860*/  MOV R7, 0x0 ;  /* 0x0000000000077802 */ /* 0x000fc80000000f00 */
[----:B01----:R-:W-:Y:S05]  /*3870*/  RET.REL.NODEC R6 `(_Z6initRxPfS_S_ii) ;  /* 0xffffffc406e07950 */ /* 0x003fea0003c3ffff */
.L_x_200:
        /* <DEDUP_REMOVED lines=16> */
.L_x_209:


//--------------------- .text._Z5initXPfS_S_fii   --------------------------
	.section	.text._Z5initXPfS_S_fii,"ax",@progbits
	.align	128
        .global         _Z5initXPfS_S_fii
        .type           _Z5initXPfS_S_fii,@function
        .size           _Z5initXPfS_S_fii,(.L_x_216 - _Z5initXPfS_S_fii)
        .other          _Z5initXPfS_S_fii,@"STO_CUDA_ENTRY STV_DEFAULT"
_Z5initXPfS_S_fii:
.text._Z5initXPfS_S_fii:
[----:B------:R-:W-:Y:S01]  /*0000*/  LDC R1, c[0x0][0x37c] ;  /* 0x0000df00ff017b82 */ /* 0x000fe20000000800 */
[----:B------:R-:W0:Y:S07]  /*0010*/  S2R R5, SR_CTAID.X ;  /* 0x0000000000057919 */ /* 0x000e2e0000002500 */
[----:B------:R-:W1:Y:S01]  /*0020*/  LDC R4, c[0x0][0x3a0] ;  /* 0x0000e800ff047b82 */ /* 0x000e620000000800 */
[----:B------:R-:W0:Y:S01]  /*0030*/  LDCU UR4, c[0x0][0x360] ;  /* 0x00006c00ff0477ac */ /* 0x000e220008000800 */
[----:B------:R-:W0:Y:S01]  /*0040*/  S2R R0, SR_TID.X ;  /* 0x0000000000007919 */ /* 0x000e220000002100 */
[----:B------:R-:W2:Y:S01]  /*0050*/  LDCU UR5, c[0x0][0x39c] ;  /* 0x00007380ff0577ac */ /* 0x000ea20008000800 */
[----:B-1----:R-:W-:Y:S01]  /*0060*/  ISETP.GE.AND P0, PT, R4, 0x1, PT ;  /* 0x000000010400780c */ /* 0x002fe20003f06270 */
[----:B0-----:R-:W-:-:S05]  /*0070*/  IMAD R5, R5, UR4, R0 ;  /* 0x0000000405057c24 */ /* 0x001fca000f8e0200 */
[----:B--2---:R-:W-:-:S13]  /*0080*/  ISETP.GT.OR P0, PT, R5, UR5, !P0 ;  /* 0x0000000505007c0c */ /* 0x004fda000c704670 */
[----:B------:R-:W-:Y:S05]  /*0090*/  @P0 EXIT ;  /* 0x000000000000094d */ /* 0x000fea0003800000 */
[----:B------:R-:W0:Y:S01]  /*00a0*/  LDC.64 R2, c[0x0][0x380] ;  /* 0x0000e000ff027b82 */ /* 0x000e220000000a00 */
[C---:B------:R-:W-:Y:S01]  /*00b0*/  ISETP.GE.U32.AND P1, PT, R4.reuse, 0x8, PT ;  /* 0x000000080400780c */ /* 0x040fe20003f26070 */
[----:B------:R-:W1:Y:S01]  /*00c0*/  LDCU.64 UR8, c[0x0][0x358] ;  /* 0x00006b00ff0877ac */ /* 0x000e620008000a00 */
[----:B------:R-:W-:Y:S01]  /*00d0*/  LOP3.LUT R16, R4, 0x7, RZ, 0xc0, !PT ;  /* 0x0000000704107812 */ /* 0x000fe200078ec0ff */
[----:B------:R-:W-:-:S03]  /*00e0*/  IMAD R0, R5, R4, RZ ;  /* 0x0000000405007224 */ /* 0x000fc600078e02ff */
[----:B------:R-:W-:Y:S01]  /*00f0*/  ISETP.NE.AND P0, PT, R16, RZ, PT ;  /* 0x000000ff1000720c */ /* 0x000fe20003f05270 */
[----:B0-----:R-:W-:-:S04]  /*0100*/  IMAD.WIDE R2, R5, 0x4, R2 ;  /* 0x0000000405027825 */ /* 0x001fc800078e0202 */
[----:B------:R-:W-:Y:S02]  /*0110*/  HFMA2 R5, -RZ, RZ, 0, 0 ;  /* 0x00000000ff057431 */ /* 0x000fe400000001ff */
[----:B-1----:R-:W-:Y:S06]  /*0120*/  @!P1 BRA `(.L_x_201) ;  /* 0x0000000400149947 */ /* 0x002fec0003800000 */
[----:B------:R-:W0:Y:S01]  /*0130*/  LDCU.64 UR6, c[0x0][0x390] ;  /* 0x00007200ff0677ac */ /* 0x000e220008000a00 */
[----:B------:R-:W-:Y:S02]  /*0140*/  LOP3.LUT R5, R4, 0x7ffffff8, RZ, 0xc0, !PT ;  /* 0x7ffffff804057812 */ /* 0x000fe400078ec0ff */
[----:B------:R-:W-:Y:S01]  /*0150*/  MOV R10, R0 ;  /* 0x00000000000a7202 */ /* 0x000fe20000000f00 */
[----:B------:R-:W1:Y:S01]  /*0160*/  LDCU.64 UR4, c[0x0][0x388] ;  /* 0x00007100ff0477ac */ /* 0x000e620008000a00 */
[----:B------:R-:W-:Y:S01]  /*0170*/  IADD3 R11, PT, PT, -R5, RZ, RZ ;  /* 0x000000ff050b7210 */ /* 0x000fe20007ffe1ff */
[----:B------:R-:W2:Y:S01]  /*0180*/  LDCU UR10, c[0x0][0x398] ;  /* 0x00007300ff0a77ac */ /* 0x000ea20008000800 */
[----:B0-----:R-:W-:-:S04]  /*0190*/  UIADD3 UR6, UP0, UPT, UR6, 0x10, URZ ;  /* 0x0000001006067890 */ /* 0x001fc8000ff1e0ff */
[----:B------:R-:W-:Y:S02]  /*01a0*/  UIADD3.X UR7, UPT, UPT, URZ, UR7, URZ, UP0, !UPT ;  /* 0x00000007ff077290 */ /* 0x000fe400087fe4ff */
[----:B-1----:R-:W-:Y:S01]  /*01b0*/  UIADD3 UR4, UP1, UPT, UR4, 0x10, URZ ;  /* 0x0000001004047890 */ /* 0x002fe2000ff3e0ff */
[----:B------:R-:W-:-:S03]  /*01c0*/  MOV R6, UR6 ;  /* 0x0000000600067c02 */ /* 0x000fc60008000f00 */
[----:B------:R-:W-:Y:S01]  /*01d0*/  MOV R7, UR7 ;  /* 0x0000000700077c02 */ /* 0x000fe20008000f00 */
[----:B--2---:R-:W-:-:S12]  /*01e0*/  UIADD3.X UR5, UPT, UPT, URZ, UR5, URZ, UP1, !UPT ;  /* 0x00000005ff057290 */ /* 0x004fd80008ffe4ff */
.L_x_202:
[----:B--2---:R-:W2:Y:S04]  /*01f0*/  LDG.E R9, desc[UR8][R6.64+-0x10] ;  /* 0xfffff00806097981 */ /* 0x004ea8000c1e1900 */
[----:B------:R-:W3:Y:S01]  /*0200*/  LDG.E R12, desc[UR8][R2.64] ;  /* 0x00000008020c7981 */ /* 0x000ee2000c1e1900 */
[----:B------:R-:W-:Y:S01]  /*0210*/  MOV R8, UR4 ;  /* 0x0000000400087c02 */ /* 0x000fe20008000f00 */
[----:B--2---:R-:W-:Y:S01]  /*0220*/  FADD R13, R9, 1 ;  /* 0x3f800000090d7421 */ /* 0x004fe20000000000 */
[----:B------:R-:W-:-:S03]  /*0230*/  MOV R9, UR5 ;  /* 0x0000000500097c02 */ /* 0x000fc60008000f00 */
[----:B------:R-:W-:Y:S01]  /*0240*/  FMUL R13, R13, 0.5 ;  /* 0x3f0000000d0d7820 */ /* 0x000fe20000400000 */
[----:B------:R-:W-:-:S04]  /*0250*/  IMAD.WIDE R8, R10, 0x4, R8 ;  /* 0x000000040a087825 */ /* 0x000fc800078e0208 */
[----:B---3--:R-:W-:-:S05]  /*0260*/  FFMA R13, R13, UR10, R12 ;  /* 0x0000000a0d0d7c23 */ /* 0x008fca000800000c */
[----:B------:R0:W-:Y:S04]  /*0270*/  STG.E desc[UR8][R8.64+-0x10], R13 ;  /* 0xfffff00d08007986 */ /* 0x0001e8000c101908 */
[----:B------:R-:W2:Y:S04]  /*0280*/  LDG.E R14, desc[UR8][R6.64+-0xc] ;  /* 0xfffff408060e7981 */ /* 0x000ea8000c1e1900 */
[----:B------:R-:W3:Y:S01]  /*0290*/  LDG.E R12, desc[UR8][R2.64] ;  /* 0x00000008020c7981 */ /* 0x000ee2000c1e1900 */
[----:B--2---:R-:W-:-:S04]  /*02a0*/  FADD R14, R14, 1 ;  /* 0x3f8000000e0e7421 */ /* 0x004fc80000000000 */
[----:B------:R-:W-:-:S04]  /*02b0*/  FMUL R15, R14, 0.5 ;  /* 0x3f0000000e0f7820 */ /* 0x000fc80000400000 */
        /* <DEDUP_REMOVED lines=8> */
[----:B0-----:R-:W3:Y:S04]  /*0340*/  LDG.E R13, desc[UR8][R6.64+-0x4] ;  /* 0xfffffc08060d7981 */ /* 0x001ee8000c1e1900 */
[----:B------:R-:W4:Y:S01]  /*0350*/  LDG.E R12, desc[UR8][R2.64] ;  /* 0x00000008020c7981 */ /* 0x000f22000c1e1900 */
[----:B---3--:R-:W-:-:S04]  /*0360*/  FADD R13, R13, 1 ;  /* 0x3f8000000d0d7421 */ /* 0x008fc80000000000 */
[----:B------:R-:W-:-:S04]  /*0370*/  FMUL R13, R13, 0.5 ;  /* 0x3f0000000d0d7820 */ /* 0x000fc80000400000 */
[----:B----4-:R-:W-:-:S05]  /*0380*/  FFMA R13, R13, UR10, R12 ;  /* 0x0000000a0d0d7c23 */ /* 0x010fca000800000c */
[----:B------:R0:W-:Y:S04]  /*0390*/  STG.E desc[UR8][R8.64+-0x4], R13 ;  /* 0xfffffc0d08007986 */ /* 0x0001e8000c101908 */
[----:B------:R-:W3:Y:S04]  /*03a0*/  LDG.E R14, desc[UR8][R6.64] ;  /* 0x00000008060e7981 */ /* 0x000ee8000c1e1900 */
[----:B------:R-:W4:Y:S01]  /*03b0*/  LDG.E R12, desc[UR8][R2.64] ;  /* 0x00000008020c7981 */ /* 0x000f22000c1e1900 */
[----:B---3--:R-:W-:-:S04]  /*03c0*/  FADD R14, R14, 1 ;  /* 0x3f8000000e0e7421 */ /* 0x008fc80000000000 */
[----:B-1----:R-:W-:-:S04]  /*03d0*/  FMUL R15, R14, 0.5 ;  /* 0x3f0000000e0f7820 */ /* 0x002fc80000400000 */
[----:B----4-:R-:W-:-:S05]  /*03e0*/  FFMA R15, R15, UR10, R12 ;  /* 0x0000000a0f0f7c23 */ /* 0x010fca000800000c */
[----:B------:R1:W-:Y:S04]  /*03f0*/  STG.E desc[UR8][R8.64], R15 ;  /* 0x0000000f08007986 */ /* 0x0003e8000c101908 */
[----:B------:R-:W3:Y:S04]  /*0400*/  LDG.E R14, desc[UR8][R6.64+0x4] ;  /* 0x00000408060e7981 */ /* 0x000ee8000c1e1900 */
[----:B------:R-:W4:Y:S01]  /*0410*/  LDG.E R12, desc[UR8][R2.64] ;  /* 0x00000008020c7981 */ /* 0x000f22000c1e1900 */
[----:B---3--:R-:W-:-:S04]  /*0420*/  FADD R14, R14, 1 ;  /* 0x3f8000000e0e7421 */ /* 0x008fc80000000000 */
[----:B--2---:R-:W-:-:S04]  /*0430*/  FMUL R17, R14, 0.5 ;  /* 0x3f0000000e117820 */ /* 0x004fc80000400000 */
[----:B----4-:R-:W-:-:S05]  /*0440*/  FFMA R17, R17, UR10, R12 ;  /* 0x0000000a11117c23 */ /* 0x010fca000800000c */
[----:B------:R2:W-:Y:S04]  /*0450*/  STG.E desc[UR8][R8.64+0x4], R17 ;  /* 0x0000041108007986 */ /* 0x0005e8000c101908 */
[----:B0-----:R-:W3:Y:S04]  /*0460*/  LDG.E R13, desc[UR8][R6.64+0x8] ;  /* 0x00000808060d7981 */ /* 0x001ee8000c1e1900 */
[----:B------:R-:W4:Y:S01]  /*0470*/  LDG.E R12, desc[UR8][R2.64] ;  /* 0x00000008020c7981 */ /* 0x000f22000c1e1900 */
[----:B---3--:R-:W-:-:S04]  /*0480*/  FADD R13, R13, 1 ;  /* 0x3f8000000d0d7421 */ /* 0x008fc80000000000 */
[----:B------:R-:W-:-:S04]  /*0490*/  FMUL R13, R13, 0.5 ;  /* 0x3f0000000d0d7820 */ /* 0x000fc80000400000 */
[----:B----4-:R-:W-:-:S05]  /*04a0*/  FFMA R13, R13, UR10, R12 ;  /* 0x0000000a0d0d7c23 */ /* 0x010fca000800000c */
[----:B------:R2:W-:Y:S04]  /*04b0*/  STG.E desc[UR8][R8.64+0x8], R13 ;  /* 0x0000080d08007986 */ /* 0x0005e8000c101908 */
[----:B------:R0:W3:Y:S04]  /*04c0*/  LDG.E R14, desc[UR8][R6.64+0xc] ;  /* 0x00000c08060e7981 */ /* 0x0000e8000c1e1900 */
[----:B------:R-:W4:Y:S01]  /*04d0*/  LDG.E R12, desc[UR8][R2.64] ;  /* 0x00000008020c7981 */ /* 0x000f22000c1e1900 */
[----:B------:R-:W-:Y:S02]  /*04e0*/  IADD3 R11, PT, PT, R11, 0x8, RZ ;  /* 0x000000080b0b7810 */ /* 0x000fe40007ffe0ff */
[----:B------:R-:W-:-:S02]  /*04f0*/  IADD3 R10, PT, PT, R10, 0x8, RZ ;  /* 0x000000080a0a7810 */ /* 0x000fc40007ffe0ff */
[----:B------:R-:W-:Y:S02]  /*0500*/  ISETP.NE.AND P1, PT, R11, RZ, PT ;  /* 0x000000ff0b00720c */ /* 0x000fe40003f25270 */
[----:B0-----:R-:W-:-:S04]  /*0510*/  IADD3 R6, P2, PT, R6, 0x20, RZ ;  /* 0x0000002006067810 */ /* 0x001fc80007f5e0ff */
[----:B------:R-:W-:Y:S01]  /*0520*/  IADD3.X R7, PT, PT, RZ, R7, RZ, P2, !PT ;  /* 0x00000007ff077210 */ /* 0x000fe200017fe4ff */
[----:B---3--:R-:W-:-:S04]  /*0530*/  FADD R14, R14, 1 ;  /* 0x3f8000000e0e7421 */ /* 0x008fc80000000000 */
[----:B-1----:R-:W-:-:S04]  /*0540*/  FMUL R15, R14, 0.5 ;  /* 0x3f0000000e0f7820 */ /* 0x002fc80000400000 */
[----:B----4-:R-:W-:-:S05]  /*0550*/  FFMA R15, R15, UR10, R12 ;  /* 0x0000000a0f0f7c23 */ /* 0x010fca000800000c */
[----:B------:R2:W-:Y:S01]  /*0560*/  STG.E desc[UR8][R8.64+0xc], R15 ;  /* 0x00000c0f08007986 */ /* 0x0005e2000c101908 */
[----:B------:R-:W-:Y:S05]  /*0570*/  @P1 BRA `(.L_x_202) ;  /* 0xfffffffc001c1947 */ /* 0x000fea000383ffff */
.L_x_201:
[----:B------:R-:W-:Y:S05]  /*0580*/  @!P0 EXIT ;  /* 0x000000000000894d */ /* 0x000fea0003800000 */
[----:B------:R-:W-:Y:S02]  /*0590*/  ISETP.GE.U32.AND P0, PT, R16, 0x4, PT ;  /* 0x000000041000780c */ /* 0x000fe40003f06070 */
[----:B------:R-:W-:-:S04]  /*05a0*/  LOP3.LUT R14, R4, 0x3, RZ, 0xc0, !PT ;  /* 0x00000003040e7812 */ /* 0x000fc800078ec0ff */
[----:B------:R-:W-:-:S07]  /*05b0*/  ISETP.NE.AND P1, PT, R14, RZ, PT ;  /* 0x000000ff0e00720c */ /* 0x000fce0003f25270 */
[----:B------:R-:W-:Y:S06]  /*05c0*/  @!P0 BRA `(.L_x_203) ;  /* 0x00000000007c8947 */ /* 0x000fec0003800000 */
[----:B------:R-:W0:Y:S01]  /*05d0*/  LDC.64 R6, c[0x0][0x390] ;  /* 0x0000e400ff067b82 */ /* 0x000e220000000a00 */
[----:B------:R-:W3:Y:S01]  /*05e0*/  LDG.E R10, desc[UR8][R2.64] ;  /* 0x00000008020a7981 */ /* 0x000ee2000c1e1900 */
[----:B------:R-:W3:Y:S06]  /*05f0*/  LDCU UR4, c[0x0][0x398] ;  /* 0x00007300ff0477ac */ /* 0x000eec0008000800 */
[----:B--2---:R-:W1:Y:S01]  /*0600*/  LDC.64 R8, c[0x0][0x388] ;  /* 0x0000e200ff087b82 */ /* 0x004e620000000a00 */
[----:B0-----:R-:W-:-:S05]  /*0610*/  IMAD.WIDE.U32 R6, R5, 0x4, R6 ;  /* 0x0000000405067825 */ /* 0x001fca00078e0006 */
[----:B------:R-:W2:Y:S01]  /*0620*/  LDG.E R11, desc[UR8][R6.64] ;  /* 0x00000008060b7981 */ /* 0x000ea2000c1e1900 */
[----:B------:R-:W-:-:S05]  /*0630*/  IADD3 R13, PT, PT, R0, R5, RZ ;  /* 0x00000005000d7210 */ /* 0x000fca0007ffe0ff */
[----:B-1----:R-:W-:-:S04]  /*0640*/  IMAD.WIDE R8, R13, 0x4, R8 ;  /* 0x000000040d087825 */ /* 0x002fc800078e0208 */
        /* <DEDUP_REMOVED lines=16> */
[----:B0-----:R-:W2:Y:S04]  /*0750*/  LDG.E R11, desc[UR8][R6.64+0xc] ;  /* 0x00000c08060b7981 */ /* 0x001ea8000c1e1900 */
[----:B------:R-:W3:Y:S01]  /*0760*/  LDG.E R10, desc[UR8][R2.64] ;  /* 0x00000008020a7981 */ /* 0x000ee2000c1e1900 */
[----:B------:R-:W-:Y:S01]  /*0770*/  IADD3 R5, PT, PT, R5, 0x4, RZ ;  /* 0x0000000405057810 */ /* 0x000fe20007ffe0ff */
[----:B--2---:R-:W-:-:S04]  /*0780*/  FADD R11, R11, 1 ;  /* 0x3f8000000b0b7421 */ /* 0x004fc80000000000 */
[----:B------:R-:W-:-:S04]  /*0790*/  FMUL R11, R11, 0.5 ;  /* 0x3f0000000b0b7820 */ /* 0x000fc80000400000 */
[----:B---3--:R-:W-:-:S05]  /*07a0*/  FFMA R11, R11, UR4, R10 ;  /* 0x000000040b0b7c23 */ /* 0x008fca000800000a */
[----:B------:R1:W-:Y:S02]  /*07b0*/  STG.E desc[UR8][R8.64+0xc], R11 ;  /* 0x00000c0b08007986 */ /* 0x0003e4000c101908 */
.L_x_203:
[----:B------:R-:W-:Y:S05]  /*07c0*/  @!P1 EXIT ;  /* 0x000000000000994d */ /* 0x000fea0003800000 */
[----:B------:R-:W-:Y:S02]  /*07d0*/  ISETP.NE.AND P0, PT, R14, 0x1, PT ;  /* 0x000000010e00780c */ /* 0x000fe40003f05270 */
[----:B------:R-:W-:-:S04]  /*07e0*/  LOP3.LUT R4, R4, 0x1, RZ, 0xc0, !PT ;  /* 0x0000000104047812 */ /* 0x000fc800078ec0ff */
[----:B------:R-:W-:-:S07]  /*07f0*/  ISETP.NE.U32.AND P1, PT, R4, 0x1, PT ;  /* 0x000000010400780c */ /* 0x000fce0003f25070 */
[----:B------:R-:W-:Y:S06]  /*0800*/  @!P0 BRA `(.L_x_204) ;  /* 0x00000000004c8947 */ /* 0x000fec0003800000 */
[----:B------:R-:W0:Y:S01]  /*0810*/  LDC.64 R6, c[0x0][0x390] ;  /* 0x0000e400ff067b82 */ /* 0x000e220000000a00 */
[----:B------:R-:W3:Y:S01]  /*0820*/  LDG.E R4, desc[UR8][R2.64] ;  /* 0x0000000802047981 */ /* 0x000ee2000c1e1900 */
[----:B------:R-:W3:Y:S06]  /*0830*/  LDCU UR4, c[0x0][0x398] ;  /* 0x00007300ff0477ac */ /* 0x000eec0008000800 */
[----:B-12---:R-:W1:Y:S01]  /*0840*/  LDC.64 R8, c[0x0][0x388] ;  /* 0x0000e200ff087b82 */ /* 0x006e620000000a00 */
        /* <DEDUP_REMOVED lines=10> */
[----:B------:R-:W-:Y:S01]  /*08f0*/  IADD3 R5, PT, PT, R5, 0x2, RZ ;  /* 0x0000000205057810 */ /* 0x000fe20007ffe0ff */
[----:B--2---:R-:W-:-:S04]  /*0900*/  FADD R10, R10, 1 ;  /* 0x3f8000000a0a7421 */ /* 0x004fc80000000000 */
[----:B------:R-:W-:-:S04]  /*0910*/  FMUL R13, R10, 0.5 ;  /* 0x3f0000000a0d7820 */ /* 0x000fc80000400000 */
[----:B---3--:R-:W-:-:S05]  /*0920*/  FFMA R13, R13, UR4, R4 ;  /* 0x000000040d0d7c23 */ /* 0x008fca0008000004 */
[----:B------:R0:W-:Y:S02]  /*0930*/  STG.E desc[UR8][R8.64+0x4], R13 ;  /* 0x0000040d08007986 */ /* 0x0001e4000c101908 */
.L_x_204:
[----:B------:R-:W-:Y:S05]  /*0940*/  @P1 EXIT ;  /* 0x000000000000194d */ /* 0x000fea0003800000 */
[----:B------:R-:W3:Y:S01]  /*0950*/  LDC.64 R6, c[0x0][0x390] ;  /* 0x0000e400ff067b82 */ /* 0x000ee20000000a00 */
[----:B------:R-:W4:Y:S01]  /*0960*/  LDG.E R2, desc[UR8][R2.64] ;  /* 0x0000000802027981 */ /* 0x000f22000c1e1900 */
[----:B------:R-:W4:Y:S06]  /*0970*/  LDCU UR4, c[0x0][0x398] ;  /* 0x00007300ff0477ac */ /* 0x000f2c0008000800 */
[----:B012---:R-:W0:Y:S01]  /*0980*/  LDC.64 R8, c[0x0][0x388] ;  /* 0x0000e200ff087b82 */ /* 0x007e220000000a00 */
[----:B---3--:R-:W-:-:S06]  /*0990*/  IMAD.WIDE.U32 R6, R5, 0x4, R6 ;  /* 0x0000000405067825 */ /* 0x008fcc00078e0006 */
[----:B------:R-:W2:Y:S01]  /*09a0*/  LDG.E R6, desc[UR8][R6.64] ;  /* 0x0000000806067981 */ /* 0x000ea2000c1e1900 */
[----:B------:R-:W-:Y:S01]  /*09b0*/  IADD3 R5, PT, PT, R0, R5, RZ ;  /* 0x0000000500057210 */ /* 0x000fe20007ffe0ff */
[----:B--2---:R-:W-:-:S04]  /*09c0*/  FADD R4, R6, 1 ;  /* 0x3f80000006047421 */ /* 0x004fc80000000000 */
[----:B------:R-:W-:Y:S01]  /*09d0*/  FMUL R11, R4, 0.5 ;  /* 0x3f000000040b7820 */ /* 0x000fe20000400000 */
[----:B0-----:R-:W-:-:S04]  /*09e0*/  IMAD.WIDE R4, R5, 0x4, R8 ;  /* 0x0000000405047825 */ /* 0x001fc800078e0208 */
[----:B----4-:R-:W-:-:S05]  /*09f0*/  FFMA R11, R11, UR4, R2 ;  /* 0x000000040b0b7c23 */ /* 0x010fca0008000002 */
[----:B------:R-:W-:Y:S01]  /*0a00*/  STG.E desc[UR8][R4.64], R11 ;  /* 0x0000000b04007986 */ /* 0x000fe2000c101908 */
[----:B------:R-:W-:Y:S05]  /*0a10*/  EXIT ;  /* 0x000000000000794d */ /* 0x000fea0003800000 */
.L_x_205:
        /* <DEDUP_REMOVED lines=14> */
.L_x_216:


//--------------------- .text._Z8initMeshPfS_ffi  --------------------------
	.section	.text._Z8initMeshPfS_ffi,"ax",@progbits
	.align	128
        .global         _Z8initMeshPfS_ffi
        .type           _Z8initMeshPfS_ffi,@function
        .size           _Z8initMeshPfS_ffi,(.L_x_217 - _Z8initMeshPfS_ffi)
        .other          _Z8initMeshPfS_ffi,@"STO_CUDA_ENTRY STV_DEFAULT"
_Z8initMeshPfS_ffi:
.text._Z8initMeshPfS_ffi:
[----:B------:R-:W-:Y:S01]  /*0000*/  LDC R1, c[0x0][0x37c] ;  /* 0x0000df00ff017b82 */ /* 0x000fe20000000800 */
[----:B------:R-:W0:Y:S01]  /*0010*/  S2R R5, SR_CTAID.X ;  /* 0x0000000000057919 */ /* 0x000e220000002500 */
[----:B------:R-:W0:Y:S01]  /*0020*/  LDCU UR4, c[0x0][0x360] ;  /* 0x00006c00ff0477ac */ /* 0x000e220008000800 */
[----:B------:R-:W0:Y:S01]  /*0030*/  S2R R0, SR_TID.X ;  /* 0x0000000000007919 */ /* 0x000e220000002100 */
[----:B------:R-:W1:Y:S01]  /*0040*/  LDCU UR5, c[0x0][0x398] ;  /* 0x00007300ff0577ac */ /* 0x000e620008000800 */
[----:B0-----:R-:W-:-:S05]  /*0050*/  IMAD R5, R5, UR4, R0 ;  /* 0x0000000405057c24 */ /* 0x001fca000f8e0200 */
[----:B-1----:R-:W-:-:S13]  /*0060*/  ISETP.GT.AND P0, PT, R5, UR5, PT ;  /* 0x0000000505007c0c */ /* 0x002fda000bf04270 */
[----:B------:R-:W-:Y:S05]  /*0070*/  @P0 EXIT ;  /* 0x000000000000094d */ /* 0x000fea0003800000 */
[----:B------:R-:W0:Y:S01]  /*0080*/  LDC.64 R6, c[0x0][0x390] ;  /* 0x0000e400ff067b82 */ /* 0x000e220000000a00 */
[----:B------:R-:W1:Y:S01]  /*0090*/  LDCU.64 UR4, c[0x0][0x358] ;  /* 0x00006b00ff0477ac */ /* 0x000e620008000a00 */
[----:B------:R-:W-:-:S06]  /*00a0*/  I2FP.F32.S32 R0, R5 ;  /* 0x0000000500007245 */ /* 0x000fcc0000201400 */
[----:B------:R-:W2:Y:S01]  /*00b0*/  LDC.64 R2, c[0x0][0x380] ;  /* 0x0000e000ff027b82 */ /* 0x000ea20000000a00 */
[----:B0-----:R-:W-:Y:S01]  /*00c0*/  FFMA R7, R0, R6, R7 ;  /* 0x0000000600077223 */ /* 0x001fe20000000007 */
[----:B--2---:R-:W-:-:S05]  /*00d0*/  IMAD.WIDE R2, R5, 0x4, R2 ;  /* 0x0000000405027825 */ /* 0x004fca00078e0202 */
[----:B-1----:R-:W-:Y:S01]  /*00e0*/  STG.E desc[UR4][R2.64], R7 ;  /* 0x0000000702007986 */ /* 0x002fe2000c101904 */
[----:B------:R-:W-:Y:S05]  /*00f0*/  EXIT ;  /* 0x000000000000794d */ /* 0x000fea0003800000 */
.L_x_206:
        /* <DEDUP_REMOVED lines=16> */
.L_x_217:


//--------------------- .nv.global.init           --------------------------
	.section	.nv.global.init,"aw",@progbits
	.align	4
.nv.global.init:
	.type		__cudart_i2opi_f,@object
	.size		__cudart_i2opi_f,(.L_0 - __cudart_i2opi_f)
__cudart_i2opi_f:
        /*0000*/ 	.byte	0x41, 0x90, 0x43, 0x3c, 0x99, 0x95, 0x62, 0xdb, 0xc0, 0xdd, 0x34, 0xf5, 0xd1, 0x57, 0x27, 0xfc
        /*0010*/ 	.byte	0x29, 0x15, 0x44, 0x4e, 0x6e, 0x83, 0xf9, 0xa2
.L_0:


//--------------------- .nv.shared.reserved.0     --------------------------
	.section	.nv.shared.reserved.0,"aw",@nobits
	.weak		__nv_reservedSMEM_offset_0_alias
	.size		__nv_reservedSMEM_offset_0_alias, 0, 64
	.other		__nv_reservedSMEM_offset_0_alias,@"STO_CUDA_RESERVED_SHARED STV_DEFAULT"
__nv_reservedSMEM_offset_0_alias:
	.zero		0
	.zero		64


//--------------------- .nv.constant0._Z3rk4PfS_S_S_S_ii --------------------------
	.section	.nv.constant0._Z3rk4PfS_S_S_S_ii,"a",@progbits
	.sectionflags	@""
	.align	4
.nv.constant0._Z3rk4PfS_S_S_S_ii:
	.zero		944


//--------------------- .nv.constant0._Z15rk4_tempstoragePfS_S_ffii --------------------------
	.section	.nv.constant0._Z15rk4_tempstoragePfS_S_ffii,"a",@progbits
	.sectionflags	@""
	.align	4
.nv.constant0._Z15rk4_tempstoragePfS_S_ffii:
	.zero		936


//--------------------- .nv.constant0._Z3rhsPfS_S_S_S_fffii --------------------------
	.section	.nv.constant0._Z3rhsPfS_S_S_S_fffii,"a",@progbits
	.sectionflags	@""
	.align	4
.nv.constant0._Z3rhsPfS_S_S_S_fffii:
	.zero		956


//--------------------- .nv.constant0._Z5initUPfS_S_S_ii --------------------------
	.section	.nv.constant0._Z5initUPfS_S_S_ii,"a",@progbits
	.sectionflags	@""
	.align	4
.nv.constant0._Z5initUPfS_S_S_ii:
	.zero		936


//--------------------- .nv.constant0._Z8calcFluxPfS_ffii --------------------------
	.section	.nv.constant0._Z8calcFluxPfS_ffii,"a",@progbits
	.sectionflags	@""
	.align	4
.nv.constant0._Z8calcFluxPfS_ffii:
	.zero		928


//--------------------- .nv.constant0._Z6initRxPfS_S_ii --------------------------
	.section	.nv.constant0._Z6initRxPfS_S_ii,"a",@progbits
	.sectionflags	@""
	.align	4
.nv.constant0._Z6initRxPfS_S_ii:
	.zero		928


//--------------------- .nv.constant0._Z5initXPfS_S_fii --------------------------
	.section	.nv.constant0._Z5initXPfS_S_fii,"a",@progbits
	.sectionflags	@""
	.align	4
.nv.constant0._Z5initXPfS_S_fii:
	.zero		932


//--------------------- .nv.constant0._Z8initMeshPfS_ffi --------------------------
	.section	.nv.constant0._Z8initMeshPfS_ffi,"a",@progbits
	.sectionflags	@""
	.align	4
.nv.constant0._Z8initMeshPfS_ffi:
	.zero		924


//--------------------- SYMBOLS --------------------------

	.type		.nv.reservedSmem.offset0,@object
	.size		.nv.reservedSmem.offset0,0x4
